	.target	sm_100a

	.elftype	@"ET_EXEC"


//--------------------- .note.nv.tkinfo           --------------------------
	.section	.note.nv.tkinfo,"",@"SHT_NOTE"
	.sectionflags	@"SHF_NOTE_NV_TKINFO"
	.tkinfo
        /*0018*/ 	.word	0x00000002
        /*0030*/ 	.string	""
        /*0030*/ 	.string	"ptxas"
        /*0030*/ 	.string	"Cuda compilation tools, release 13.0, V13.0.88"
        /*0030*/ 	.string	"Build cuda_13.0.r13.0/compiler.36424714_0"
        /*0030*/ 	.string	"-arch sm_100a -m 64 "



//--------------------- .note.nv.cuinfo           --------------------------
	.section	.note.nv.cuinfo,"",@"SHT_NOTE"
	.sectionflags	@"SHF_NOTE_NV_CUINFO"
        /*0018*/ 	.short	0x0002
        /*001a*/ 	.short	0x0064
        /*001c*/ 	.short	0x0082
	.zero		2


//--------------------- .nv.info                  --------------------------
	.section	.nv.info,"",@"SHT_CUDA_INFO"
	.align	4


	//----- nvinfo : EIATTR_REGCOUNT
	.align		4
        /*0000*/ 	.byte	0x04, 0x2f
        /*0002*/ 	.short	(.L_19 - .L_18)
	.align		4
.L_18:
        /*0004*/ 	.word	index@(_ZN7cutlass13device_kernelINS_4gemm6kernel13GemmUniversalIN4cute5tupleIJiiiiEEENS1_10collective13CollectiveMmaINS1_35MainloopSm100TmaUmmaWarpSpecializedILi4ELi2ELi4ENS5_IJNS4_1CILi1EEESB_SB_EEEEENS5_IJNSA_ILi64EEENSA_ILi128EEESF_EEENS_6half_tENS5_IJlSB_lEEESH_SI_NS4_8TiledMMAINS4_8MMA_AtomIJNS4_20SM100_MMA_F16BF16_SSISH_SH_fLi64ELi128ELNS4_4UMMA5MajorE0ELSN_0ELNSM_7ScaleInE0ELSO_0EEEEEENS4_6LayoutISC_NS5_IJNSA_ILi0EEESS_SS_EEEEENS5_IJNS4_10UnderscoreESV_SV_EEEEENS4_13SM90_TMA_LOADENS4_14ComposedLayoutINS4_7SwizzleILi3ELi4ELi3EEENS4_18smem_ptr_flag_bitsILi16EEENSR_INS5_IJNSA_ILi8EEESE_EEENS5_IJSE_SB_EEEEEEEvNS4_8identityESY_S18_vS19_EENS_8epilogue10collective18CollectiveEpilogueINS1B_23Sm100TmaWarpSpecializedILi4ELi2ELi16ELb1ELb0EEEJSG_NS5_IJNSR_ISE_SB_EENSR_INSA_ILi32EEESB_EEEEESH_SI_SH_SI_NS1B_6fusion15FusionCallbacksIS1F_NS1K_17LinearCombinationISH_fSH_fLNS_15FloatRoundStyleE2EEESG_S1J_JEEENS4_5SM1004TMEM4LOAD26SM100_TMEM_LOAD_16dp256b4xESY_NSZ_INS10_ILi2ELi4ELi3EEES13_NSR_INS5_IJS14_S1H_EEENS5_IJS1H_SB_EEEEEEENS4_17SM75_U32x4_LDSM_NENS4_14SM90_TMA_STOREES1Y_NS4_17SM90_U32x4_STSM_NENS4_39AutoVectorizingCopyWithAssumedAlignmentILi128EEEEEEvvEEEEvNT_6ParamsE)
        /*0008*/ 	.word	0x0000005b


	//----- nvinfo : EIATTR_FRAME_SIZE
	.align		4
.L_19:
        /*000c*/ 	.byte	0x04, 0x11
        /*000e*/ 	.short	(.L_21 - .L_20)
	.align		4
.L_20:
        /*0010*/ 	.word	index@($__internal_2_$__cuda_sm10x_tcgen05_guardrail_trap_unallocated_columns_being_dealloced)
        /*0014*/ 	.word	0x00000000


	//----- nvinfo : EIATTR_FRAME_SIZE
	.align		4
.L_21:
        /*0018*/ 	.byte	0x04, 0x11
        /*001a*/ 	.short	(.L_23 - .L_22)
	.align		4
.L_22:
        /*001c*/ 	.word	index@($__internal_1_$__cuda_sm10x_tcgen05_guardrail_trap_phase_invalid_during_alloc)
        /*0020*/ 	.word	0x00000000


	//----- nvinfo : EIATTR_FRAME_SIZE
	.align		4
.L_23:
        /*0024*/ 	.byte	0x04, 0x11
        /*0026*/ 	.short	(.L_25 - .L_24)
	.align		4
.L_24:
        /*0028*/ 	.word	index@($__internal_0_$__cuda_sm10x_tcgen05_guardrail_trap_col_being_dealloced_not_returned_by_alloc)
        /*002c*/ 	.word	0x00000000


	//----- nvinfo : EIATTR_FRAME_SIZE
	.align		4
.L_25:
        /*0030*/ 	.byte	0x04, 0x11
        /*0032*/ 	.short	(.L_27 - .L_26)
	.align		4
.L_26:
        /*0034*/ 	.word	index@(_ZN7cutlass13device_kernelINS_4gemm6kernel13GemmUniversalIN4cute5tupleIJiiiiEEENS1_10collective13CollectiveMmaINS1_35MainloopSm100TmaUmmaWarpSpecializedILi4ELi2ELi4ENS5_IJNS4_1CILi1EEESB_SB_EEEEENS5_IJNSA_ILi64EEENSA_ILi128EEESF_EEENS_6half_tENS5_IJlSB_lEEESH_SI_NS4_8TiledMMAINS4_8MMA_AtomIJNS4_20SM100_MMA_F16BF16_SSISH_SH_fLi64ELi128ELNS4_4UMMA5MajorE0ELSN_0ELNSM_7ScaleInE0ELSO_0EEEEEENS4_6LayoutISC_NS5_IJNSA_ILi0EEESS_SS_EEEEENS5_IJNS4_10UnderscoreESV_SV_EEEEENS4_13SM90_TMA_LOADENS4_14ComposedLayoutINS4_7SwizzleILi3ELi4ELi3EEENS4_18smem_ptr_flag_bitsILi16EEENSR_INS5_IJNSA_ILi8EEESE_EEENS5_IJSE_SB_EEEEEEEvNS4_8identityESY_S18_vS19_EENS_8epilogue10collective18CollectiveEpilogueINS1B_23Sm100TmaWarpSpecializedILi4ELi2ELi16ELb1ELb0EEEJSG_NS5_IJNSR_ISE_SB_EENSR_INSA_ILi32EEESB_EEEEESH_SI_SH_SI_NS1B_6fusion15FusionCallbacksIS1F_NS1K_17LinearCombinationISH_fSH_fLNS_15FloatRoundStyleE2EEESG_S1J_JEEENS4_5SM1004TMEM4LOAD26SM100_TMEM_LOAD_16dp256b4xESY_NSZ_INS10_ILi2ELi4ELi3EEES13_NSR_INS5_IJS14_S1H_EEENS5_IJS1H_SB_EEEEEEENS4_17SM75_U32x4_LDSM_NENS4_14SM90_TMA_STOREES1Y_NS4_17SM90_U32x4_STSM_NENS4_39AutoVectorizingCopyWithAssumedAlignmentILi128EEEEEEvvEEEEvNT_6ParamsE)
        /*0038*/ 	.word	0x00000000


	//----- nvinfo : EIATTR_MIN_STACK_SIZE
	.align		4
.L_27:
        /*003c*/ 	.byte	0x04, 0x12
        /*003e*/ 	.short	(.L_29 - .L_28)
	.align		4
.L_28:
        /*0040*/ 	.word	index@(_ZN7cutlass13device_kernelINS_4gemm6kernel13GemmUniversalIN4cute5tupleIJiiiiEEENS1_10collective13CollectiveMmaINS1_35MainloopSm100TmaUmmaWarpSpecializedILi4ELi2ELi4ENS5_IJNS4_1CILi1EEESB_SB_EEEEENS5_IJNSA_ILi64EEENSA_ILi128EEESF_EEENS_6half_tENS5_IJlSB_lEEESH_SI_NS4_8TiledMMAINS4_8MMA_AtomIJNS4_20SM100_MMA_F16BF16_SSISH_SH_fLi64ELi128ELNS4_4UMMA5MajorE0ELSN_0ELNSM_7ScaleInE0ELSO_0EEEEEENS4_6LayoutISC_NS5_IJNSA_ILi0EEESS_SS_EEEEENS5_IJNS4_10UnderscoreESV_SV_EEEEENS4_13SM90_TMA_LOADENS4_14ComposedLayoutINS4_7SwizzleILi3ELi4ELi3EEENS4_18smem_ptr_flag_bitsILi16EEENSR_INS5_IJNSA_ILi8EEESE_EEENS5_IJSE_SB_EEEEEEEvNS4_8identityESY_S18_vS19_EENS_8epilogue10collective18CollectiveEpilogueINS1B_23Sm100TmaWarpSpecializedILi4ELi2ELi16ELb1ELb0EEEJSG_NS5_IJNSR_ISE_SB_EENSR_INSA_ILi32EEESB_EEEEESH_SI_SH_SI_NS1B_6fusion15FusionCallbacksIS1F_NS1K_17LinearCombinationISH_fSH_fLNS_15FloatRoundStyleE2EEESG_S1J_JEEENS4_5SM1004TMEM4LOAD26SM100_TMEM_LOAD_16dp256b4xESY_NSZ_INS10_ILi2ELi4ELi3EEES13_NSR_INS5_IJS14_S1H_EEENS5_IJS1H_SB_EEEEEEENS4_17SM75_U32x4_LDSM_NENS4_14SM90_TMA_STOREES1Y_NS4_17SM90_U32x4_STSM_NENS4_39AutoVectorizingCopyWithAssumedAlignmentILi128EEEEEEvvEEEEvNT_6ParamsE)
        /*0044*/ 	.word	0x00000000
.L_29:


//--------------------- .nv.compat                --------------------------
	.section	.nv.compat,"",@"SHT_CUDA_COMPAT_INFO"
	.align	4
        /*0000*/ 	.byte	0x02, 0x09, 0x01, 0x00, 0x02, 0x02, 0x02, 0x00, 0x02, 0x05, 0x05, 0x00, 0x03, 0x07, 0x01, 0x01
        /*0010*/ 	.byte	0x02, 0x03, 0x01, 0x00, 0x02, 0x06, 0x01, 0x00, 0x04, 0x0b, 0x08, 0x00, 0x09, 0x00, 0x00, 0x00
        /*0020*/ 	.byte	0x00, 0x00, 0x00, 0x00


//--------------------- .nv.info._ZN7cutlass13device_kernelINS_4gemm6kernel13GemmUniversalIN4cute5tupleIJiiiiEEENS1_10collective13CollectiveMmaINS1_35MainloopSm100TmaUmmaWarpSpecializedILi4ELi2ELi4ENS5_IJNS4_1CILi1EEESB_SB_EEEEENS5_IJNSA_ILi64EEENSA_ILi128EEESF_EEENS_6half_tENS5_IJlSB_lEEESH_SI_NS4_8TiledMMAINS4_8MMA_AtomIJNS4_20SM100_MMA_F16BF16_SSISH_SH_fLi64ELi128ELNS4_4UMMA5MajorE0ELSN_0ELNSM_7ScaleInE0ELSO_0EEEEEENS4_6LayoutISC_NS5_IJNSA_ILi0EEESS_SS_EEEEENS5_IJNS4_10UnderscoreESV_SV_EEEEENS4_13SM90_TMA_LOADENS4_14ComposedLayoutINS4_7SwizzleILi3ELi4ELi3EEENS4_18smem_ptr_flag_bitsILi16EEENSR_INS5_IJNSA_ILi8EEESE_EEENS5_IJSE_SB_EEEEEEEvNS4_8identityESY_S18_vS19_EENS_8epilogue10collective18CollectiveEpilogueINS1B_23Sm100TmaWarpSpecializedILi4ELi2ELi16ELb1ELb0EEEJSG_NS5_IJNSR_ISE_SB_EENSR_INSA_ILi32EEESB_EEEEESH_SI_SH_SI_NS1B_6fusion15FusionCallbacksIS1F_NS1K_17LinearCombinationISH_fSH_fLNS_15FloatRoundStyleE2EEESG_S1J_JEEENS4_5SM1004TMEM4LOAD26SM100_TMEM_LOAD_16dp256b4xESY_NSZ_INS10_ILi2ELi4ELi3EEES13_NSR_INS5_IJS14_S1H_EEENS5_IJS1H_SB_EEEEEEENS4_17SM75_U32x4_LDSM_NENS4_14SM90_TMA_STOREES1Y_NS4_17SM90_U32x4_STSM_NENS4_39AutoVectorizingCopyWithAssumedAlignmentILi128EEEEEEvvEEEEvNT_6ParamsE --------------------------
	.section	.nv.info._ZN7cutlass13device_kernelINS_4gemm6kernel13GemmUniversalIN4cute5tupleIJiiiiEEENS1_10collective13CollectiveMmaINS1_35MainloopSm100TmaUmmaWarpSpecializedILi4ELi2ELi4ENS5_IJNS4_1CILi1EEESB_SB_EEEEENS5_IJNSA_ILi64EEENSA_ILi128EEESF_EEENS_6half_tENS5_IJlSB_lEEESH_SI_NS4_8TiledMMAINS4_8MMA_AtomIJNS4_20SM100_MMA_F16BF16_SSISH_SH_fLi64ELi128ELNS4_4UMMA5MajorE0ELSN_0ELNSM_7ScaleInE0ELSO_0EEEEEENS4_6LayoutISC_NS5_IJNSA_ILi0EEESS_SS_EEEEENS5_IJNS4_10UnderscoreESV_SV_EEEEENS4_13SM90_TMA_LOADENS4_14ComposedLayoutINS4_7SwizzleILi3ELi4ELi3EEENS4_18smem_ptr_flag_bitsILi16EEENSR_INS5_IJNSA_ILi8EEESE_EEENS5_IJSE_SB_EEEEEEEvNS4_8identityESY_S18_vS19_EENS_8epilogue10collective18CollectiveEpilogueINS1B_23Sm100TmaWarpSpecializedILi4ELi2ELi16ELb1ELb0EEEJSG_NS5_IJNSR_ISE_SB_EENSR_INSA_ILi32EEESB_EEEEESH_SI_SH_SI_NS1B_6fusion15FusionCallbacksIS1F_NS1K_17LinearCombinationISH_fSH_fLNS_15FloatRoundStyleE2EEESG_S1J_JEEENS4_5SM1004TMEM4LOAD26SM100_TMEM_LOAD_16dp256b4xESY_NSZ_INS10_ILi2ELi4ELi3EEES13_NSR_INS5_IJS14_S1H_EEENS5_IJS1H_SB_EEEEEEENS4_17SM75_U32x4_LDSM_NENS4_14SM90_TMA_STOREES1Y_NS4_17SM90_U32x4_STSM_NENS4_39AutoVectorizingCopyWithAssumedAlignmentILi128EEEEEEvvEEEEvNT_6ParamsE,"",@"SHT_CUDA_INFO"
	.sectionflags	@""
	.align	4


	//----- nvinfo : EIATTR_CUDA_API_VERSION
	.align		4
        /*0000*/ 	.byte	0x04, 0x37
        /*0002*/ 	.short	(.L_31 - .L_30)
.L_30:
        /*0004*/ 	.word	0x00000082


	//----- nvinfo : EIATTR_KPARAM_INFO
	.align		4
.L_31:
        /*0008*/ 	.byte	0x04, 0x17
        /*000a*/ 	.short	(.L_33 - .L_32)
.L_32:
        /*000c*/ 	.word	0x00000000
        /*0010*/ 	.short	0x0000
        /*0012*/ 	.short	0x0000
        /*0014*/ 	.byte	0x00, 0xf0, 0x01, 0x20


	//----- nvinfo : EIATTR_AT_ENTRY_FRAGMENTS
	.align		4
.L_33:
        /*0018*/ 	.byte	0x04, 0x4f
        /*001a*/ 	.short	(.L_35 - .L_34)


	//   ....[0]....
.L_34:
        /*001c*/ 	.word	0x00000006


	//----- nvinfo : EIATTR_RESERVED_SMEM_USED
	.align		4
.L_35:
        /*0020*/ 	.byte	0x01, 0x41
	.zero		2


	//----- nvinfo : EIATTR_SPARSE_MMA_MASK
	.align		4
        /*0024*/ 	.byte	0x03, 0x50
        /*0026*/ 	.short	0x0000


	//----- nvinfo : EIATTR_TCGEN05_1CTA_USED
	.align		4
        /*0028*/ 	.byte	0x01, 0x51
	.zero		2


	//----- nvinfo : EIATTR_MAXREG_COUNT
	.align		4
        /*002c*/ 	.byte	0x03, 0x1b
        /*002e*/ 	.short	0x00ff


	//----- nvinfo : EIATTR_NUM_BARRIERS
	.align		4
        /*0030*/ 	.byte	0x02, 0x4c
        /*0032*/ 	.byte	0x07
	.zero		1


	//----- nvinfo : EIATTR_EXTERNS
	.align		4
        /*0034*/ 	.byte	0x04, 0x0f
        /*0036*/ 	.short	(.L_37 - .L_36)


	//   ....[0]....
	.align		4
.L_36:
        /*0038*/ 	.word	index@(__assertfail)


	//----- nvinfo : EIATTR_MERCURY_ISA_VERSION
	.align		4
.L_37:
        /*003c*/ 	.byte	0x03, 0x5f
        /*003e*/ 	.short	0x0101


	//----- nvinfo : EIATTR_INT_WARP_WIDE_INSTR_OFFSETS
	.align		4
        /*0040*/ 	.byte	0x04, 0x31
        /*0042*/ 	.short	(.L_39 - .L_38)


	//   ....[0]....
.L_38:
        /*0044*/ 	.word	0x00001f50


	//   ....[1]....
        /*0048*/ 	.word	0x00003bc0


	//   ....[2]....
        /*004c*/ 	.word	0x00003be0


	//   ....[3]....
        /*0050*/ 	.word	0x00003c10


	//   ....[4]....
        /*0054*/ 	.word	0x00004550


	//   ....[5]....
        /*0058*/ 	.word	0x000045c0


	//   ....[6]....
        /*005c*/ 	.word	0x000046a0


	//   ....[7]....
        /*0060*/ 	.word	0x00004720


	//   ....[8]....
        /*0064*/ 	.word	0x00004830


	//   ....[9]....
        /*0068*/ 	.word	0x000048c0


	//   ....[10]....
        /*006c*/ 	.word	0x00004aa0


	//   ....[11]....
        /*0070*/ 	.word	0x00004c00


	//----- nvinfo : EIATTR_COOP_GROUP_MASK_REGIDS
	.align		4
.L_39:
        /*0074*/ 	.byte	0x04, 0x29
        /*0076*/ 	.short	(.L_41 - .L_40)


	//   ....[0]....
.L_40:
        /*0078*/ 	.word	0xffffffff


	//   ....[1]....
        /*007c*/ 	.word	0xffffffff


	//   ....[2]....
        /*0080*/ 	.word	0xffffffff


	//   ....[3]....
        /*0084*/ 	.word	0xffffffff


	//   ....[4]....
        /*0088*/ 	.word	0xffffffff


	//   ....[5]....
        /*008c*/ 	.word	0xffffffff


	//   ....[6]....
        /*0090*/ 	.word	0xffffffff


	//   ....[7]....
        /*0094*/ 	.word	0xffffffff


	//   ....[8]....
        /*0098*/ 	.word	0xffffffff


	//   ....[9]....
        /*009c*/ 	.word	0xffffffff


	//   ....[10]....
        /*00a0*/ 	.word	0xffffffff


	//   ....[11]....
        /*00a4*/ 	.word	0xffffffff


	//   ....[12]....
        /*00a8*/ 	.word	0xffffffff


	//----- nvinfo : EIATTR_COOP_GROUP_INSTR_OFFSETS
	.align		4
.L_41:
        /*00ac*/ 	.byte	0x04, 0x28
        /*00ae*/ 	.short	(.L_43 - .L_42)


	//   ....[0]....
.L_42:
        /*00b0*/ 	.word	0x00000090


	//   ....[1]....
        /*00b4*/ 	.word	0x000004d0


	//   ....[2]....
        /*00b8*/ 	.word	0x00000640


	//   ....[3]....
        /*00bc*/ 	.word	0x000007e0


	//   ....[4]....
        /*00c0*/ 	.word	0x000008e0


	//   ....[5]....
        /*00c4*/ 	.word	0x00000a50


	//   ....[6]....
        /*00c8*/ 	.word	0x00000bf0


	//   ....[7]....
        /*00cc*/ 	.word	0x00001e30


	//   ....[8]....
        /*00d0*/ 	.word	0x00002c10


	//   ....[9]....
        /*00d4*/ 	.word	0x00002e20


	//   ....[10]....
        /*00d8*/ 	.word	0x00002e50


	//   ....[11]....
        /*00dc*/ 	.word	0x00003aa0


	//   ....[12]....
        /*00e0*/ 	.word	0x00003cd0


	//----- nvinfo : EIATTR_VRC_CTA_INIT_COUNT
	.align		4
.L_43:
        /*00e4*/ 	.byte	0x02, 0x4a
        /*00e6*/ 	.byte	0x80
	.zero		1


	//----- nvinfo : EIATTR_SYSCALL_OFFSETS
	.align		4
        /*00e8*/ 	.byte	0x04, 0x46
        /*00ea*/ 	.short	(.L_45 - .L_44)


	//   ....[0]....
.L_44:
        /*00ec*/ 	.word	0x000056b0


	//   ....[1]....
        /*00f0*/ 	.word	0x000057a0


	//   ....[2]....
        /*00f4*/ 	.word	0x00005f00


	//   ....[3]....
        /*00f8*/ 	.word	0x000067b0


	//   ....[4]....
        /*00fc*/ 	.word	0x00007030


	//   ....[5]....
        /*0100*/ 	.word	0x000078b0


	//----- nvinfo : EIATTR_MBARRIER_INSTR_OFFSETS
	.align		4
.L_45:
        /*0104*/ 	.byte	0x04, 0x39
        /*0106*/ 	.short	(.L_47 - .L_46)


	//   ....[0]....
.L_46:
        /*0108*/ 	.word	0x000005b0
        /*010c*/ 	.word	0x000000ff
        /*0110*/ 	.word	0x00000000
        /*0114*/ 	.short	0x0100
        /*0116*/ 	.byte	0x05
	.zero		1


	//   ....[1]....
        /*0118*/ 	.word	0x000005c0
        /*011c*/ 	.word	0x000000ff
        /*0120*/ 	.word	0x00000020
        /*0124*/ 	.short	0x0100
        /*0126*/ 	.byte	0x05
	.zero		1


	//   ....[2]....
        /*0128*/ 	.word	0x000005d0
        /*012c*/ 	.word	0x000000ff
        /*0130*/ 	.word	0x00000008
        /*0134*/ 	.short	0x0100
        /*0136*/ 	.byte	0x05
	.zero		1


	//   ....[3]....
        /*0138*/ 	.word	0x000005e0
        /*013c*/ 	.word	0x000000ff
        /*0140*/ 	.word	0x00000028
        /*0144*/ 	.short	0x0100
        /*0146*/ 	.byte	0x05
	.zero		1


	//   ....[4]....
        /*0148*/ 	.word	0x000005f0
        /*014c*/ 	.word	0x000000ff
        /*0150*/ 	.word	0x00000010
        /*0154*/ 	.short	0x0100
        /*0156*/ 	.byte	0x05
	.zero		1


	//   ....[5]....
        /*0158*/ 	.word	0x00000600
        /*015c*/ 	.word	0x000000ff
        /*0160*/ 	.word	0x00000030
        /*0164*/ 	.short	0x0100
        /*0166*/ 	.byte	0x05
	.zero		1


	//   ....[6]....
        /*0168*/ 	.word	0x00000610
        /*016c*/ 	.word	0x000000ff
        /*0170*/ 	.word	0x00000018
        /*0174*/ 	.short	0x0100
        /*0176*/ 	.byte	0x05
	.zero		1


	//   ....[7]....
        /*0178*/ 	.word	0x00000620
        /*017c*/ 	.word	0x000000ff
        /*0180*/ 	.word	0x00000038
        /*0184*/ 	.short	0x0100
        /*0186*/ 	.byte	0x05
	.zero		1


	//   ....[8]....
        /*0188*/ 	.word	0x00000750
        /*018c*/ 	.word	0x000000ff
        /*0190*/ 	.word	0x00000040
        /*0194*/ 	.short	0x0100
        /*0196*/ 	.byte	0x07
	.zero		1


	//   ....[9]....
        /*0198*/ 	.word	0x00000760
        /*019c*/ 	.word	0x000000ff
        /*01a0*/ 	.word	0x00000060
        /*01a4*/ 	.short	0x0100
        /*01a6*/ 	.byte	0x07
	.zero		1


	//   ....[10]....
        /*01a8*/ 	.word	0x00000770
        /*01ac*/ 	.word	0x000000ff
        /*01b0*/ 	.word	0x00000048
        /*01b4*/ 	.short	0x0100
        /*01b6*/ 	.byte	0x07
	.zero		1


	//   ....[11]....
        /*01b8*/ 	.word	0x00000780
        /*01bc*/ 	.word	0x000000ff
        /*01c0*/ 	.word	0x00000068
        /*01c4*/ 	.short	0x0100
        /*01c6*/ 	.byte	0x07
	.zero		1


	//   ....[12]....
        /*01c8*/ 	.word	0x00000790
        /*01cc*/ 	.word	0x000000ff
        /*01d0*/ 	.word	0x00000050
        /*01d4*/ 	.short	0x0100
        /*01d6*/ 	.byte	0x07
	.zero		1


	//   ....[13]....
        /*01d8*/ 	.word	0x000007a0
        /*01dc*/ 	.word	0x000000ff
        /*01e0*/ 	.word	0x00000070
        /*01e4*/ 	.short	0x0100
        /*01e6*/ 	.byte	0x07
	.zero		1


	//   ....[14]....
        /*01e8*/ 	.word	0x000007b0
        /*01ec*/ 	.word	0x000000ff
        /*01f0*/ 	.word	0x00000058
        /*01f4*/ 	.short	0x0100
        /*01f6*/ 	.byte	0x07
	.zero		1


	//   ....[15]....
        /*01f8*/ 	.word	0x000007c0
        /*01fc*/ 	.word	0x000000ff
        /*0200*/ 	.word	0x00000078
        /*0204*/ 	.short	0x0100
        /*0206*/ 	.byte	0x07
	.zero		1


	//   ....[16]....
        /*0208*/ 	.word	0x000008b0
        /*020c*/ 	.word	0x000000ff
        /*0210*/ 	.word	0x00000080
        /*0214*/ 	.short	0x0100
        /*0216*/ 	.byte	0x05
	.zero		1


	//   ....[17]....
        /*0218*/ 	.word	0x000008c0
        /*021c*/ 	.word	0x000000ff
        /*0220*/ 	.word	0x00000088
        /*0224*/ 	.short	0x0100
        /*0226*/ 	.byte	0x05
	.zero		1


	//   ....[18]....
        /*0228*/ 	.word	0x00000a00
        /*022c*/ 	.word	0x000000ff
        /*0230*/ 	.word	0x00000090
        /*0234*/ 	.short	0x0100
        /*0236*/ 	.byte	0x05
	.zero		1


	//   ....[19]....
        /*0238*/ 	.word	0x00000a10
        /*023c*/ 	.word	0x000000ff
        /*0240*/ 	.word	0x000000a0
        /*0244*/ 	.short	0x0100
        /*0246*/ 	.byte	0x05
	.zero		1


	//   ....[20]....
        /*0248*/ 	.word	0x00000a20
        /*024c*/ 	.word	0x000000ff
        /*0250*/ 	.word	0x00000098
        /*0254*/ 	.short	0x0100
        /*0256*/ 	.byte	0x05
	.zero		1


	//   ....[21]....
        /*0258*/ 	.word	0x00000a30
        /*025c*/ 	.word	0x000000ff
        /*0260*/ 	.word	0x000000a8
        /*0264*/ 	.short	0x0100
        /*0266*/ 	.byte	0x05
	.zero		1


	//   ....[22]....
        /*0268*/ 	.word	0x00000b60
        /*026c*/ 	.word	0x000000ff
        /*0270*/ 	.word	0x000000b0
        /*0274*/ 	.short	0x0100
        /*0276*/ 	.byte	0x07
	.zero		1


	//   ....[23]....
        /*0278*/ 	.word	0x00000b70
        /*027c*/ 	.word	0x000000ff
        /*0280*/ 	.word	0x000000d0
        /*0284*/ 	.short	0x0100
        /*0286*/ 	.byte	0x07
	.zero		1


	//   ....[24]....
        /*0288*/ 	.word	0x00000b80
        /*028c*/ 	.word	0x000000ff
        /*0290*/ 	.word	0x000000b8
        /*0294*/ 	.short	0x0100
        /*0296*/ 	.byte	0x07
	.zero		1


	//   ....[25]....
        /*0298*/ 	.word	0x00000b90
        /*029c*/ 	.word	0x000000ff
        /*02a0*/ 	.word	0x000000d8
        /*02a4*/ 	.short	0x0100
        /*02a6*/ 	.byte	0x07
	.zero		1


	//   ....[26]....
        /*02a8*/ 	.word	0x00000ba0
        /*02ac*/ 	.word	0x000000ff
        /*02b0*/ 	.word	0x000000c0
        /*02b4*/ 	.short	0x0100
        /*02b6*/ 	.byte	0x07
	.zero		1


	//   ....[27]....
        /*02b8*/ 	.word	0x00000bb0
        /*02bc*/ 	.word	0x000000ff
        /*02c0*/ 	.word	0x000000e0
        /*02c4*/ 	.short	0x0100
        /*02c6*/ 	.byte	0x07
	.zero		1


	//   ....[28]....
        /*02c8*/ 	.word	0x00000bc0
        /*02cc*/ 	.word	0x000000ff
        /*02d0*/ 	.word	0x000000c8
        /*02d4*/ 	.short	0x0100
        /*02d6*/ 	.byte	0x07
	.zero		1


	//   ....[29]....
        /*02d8*/ 	.word	0x00000bd0
        /*02dc*/ 	.word	0x000000ff
        /*02e0*/ 	.word	0x000000e8
        /*02e4*/ 	.short	0x0100
        /*02e6*/ 	.byte	0x07
	.zero		1


	//   ....[30]....
        /*02e8*/ 	.word	0x00000cc0
        /*02ec*/ 	.word	0x000000ff
        /*02f0*/ 	.word	0x000000f0
        /*02f4*/ 	.short	0x0100
        /*02f6*/ 	.byte	0x05
	.zero		1


	//   ....[31]....
        /*02f8*/ 	.word	0x00000cd0
        /*02fc*/ 	.word	0x000000ff
        /*0300*/ 	.word	0x00000100
        /*0304*/ 	.short	0x0100
        /*0306*/ 	.byte	0x05
	.zero		1


	//   ....[32]....
        /*0308*/ 	.word	0x00000ce0
        /*030c*/ 	.word	0x000000ff
        /*0310*/ 	.word	0x000000f8
        /*0314*/ 	.short	0x0100
        /*0316*/ 	.byte	0x05
	.zero		1


	//   ....[33]....
        /*0318*/ 	.word	0x00000cf0
        /*031c*/ 	.word	0x000000ff
        /*0320*/ 	.word	0x00000108
        /*0324*/ 	.short	0x0100
        /*0326*/ 	.byte	0x05
	.zero		1


	//   ....[34]....
        /*0328*/ 	.word	0x000015d0
        /*032c*/ 	.word	0x00000003
        /*0330*/ 	.word	0x00000100
        /*0334*/ 	.short	0x010a
        /*0336*/ 	.byte	0xff
	.zero		1


	//   ....[35]....
        /*0338*/ 	.word	0x00001600
        /*033c*/ 	.word	0x00000003
        /*0340*/ 	.word	0x000000f0
        /*0344*/ 	.short	0x0101
        /*0346*/ 	.byte	0xff
	.zero		1


	//   ....[36]....
        /*0348*/ 	.word	0x000016d0
        /*034c*/ 	.word	0x000000ff
        /*0350*/ 	.word	0x00000020
        /*0354*/ 	.short	0x010a
        /*0356*/ 	.byte	0x08
	.zero		1


	//   ....[37]....
        /*0358*/ 	.word	0x00001770
        /*035c*/ 	.word	0x000000ff
        /*0360*/ 	.word	0x00000020
        /*0364*/ 	.short	0x010a
        /*0366*/ 	.byte	0x21
	.zero		1


	//   ....[38]....
        /*0368*/ 	.word	0x000018c0
        /*036c*/ 	.word	0x000000ff
        /*0370*/ 	.word	0x00000020
        /*0374*/ 	.short	0x010a
        /*0376*/ 	.byte	0x08
	.zero		1


	//   ....[39]....
        /*0378*/ 	.word	0x00001a90
        /*037c*/ 	.word	0x000000ff
        /*0380*/ 	.word	0x00000088
        /*0384*/ 	.short	0x0101
        /*0386*/ 	.byte	0x04
	.zero		1


	//   ....[40]....
        /*0388*/ 	.word	0x00001ab0
        /*038c*/ 	.word	0x000000ff
        /*0390*/ 	.word	0x00000020
        /*0394*/ 	.short	0x010a
        /*0396*/ 	.byte	0x08
	.zero		1


	//   ....[41]....
        /*0398*/ 	.word	0x00001b30
        /*039c*/ 	.word	0x000000ff
        /*03a0*/ 	.word	0x00000020
        /*03a4*/ 	.short	0x010a
        /*03a6*/ 	.byte	0x21
	.zero		1


	//   ....[42]....
        /*03a8*/ 	.word	0x00001c80
        /*03ac*/ 	.word	0x000000ff
        /*03b0*/ 	.word	0x00000020
        /*03b4*/ 	.short	0x010a
        /*03b6*/ 	.byte	0x08
	.zero		1


	//   ....[43]....
        /*03b8*/ 	.word	0x00001e60
        /*03bc*/ 	.word	0x00000002
        /*03c0*/ 	.word	0x00000090
        /*03c4*/ 	.short	0x010a
        /*03c6*/ 	.byte	0xff
	.zero		1


	//   ....[44]....
        /*03c8*/ 	.word	0x00001f20
        /*03cc*/ 	.word	0x00000002
        /*03d0*/ 	.word	0x00000000
        /*03d4*/ 	.short	0x0101
        /*03d6*/ 	.byte	0xff
	.zero		1


	//   ....[45]....
        /*03d8*/ 	.word	0x00002480
        /*03dc*/ 	.word	0x000000ff
        /*03e0*/ 	.word	0x00000000
        /*03e4*/ 	.short	0x010a
        /*03e6*/ 	.byte	0x05
	.zero		1


	//   ....[46]....
        /*03e8*/ 	.word	0x00002510
        /*03ec*/ 	.word	0x000000ff
        /*03f0*/ 	.word	0x00000000
        /*03f4*/ 	.short	0x010a
        /*03f6*/ 	.byte	0x05
	.zero		1


	//   ....[47]....
        /*03f8*/ 	.word	0x000025a0
        /*03fc*/ 	.word	0x000000ff
        /*0400*/ 	.word	0x00000000
        /*0404*/ 	.short	0x010a
        /*0406*/ 	.byte	0x05
	.zero		1


	//   ....[48]....
        /*0408*/ 	.word	0x00002640
        /*040c*/ 	.word	0x00000000
        /*0410*/ 	.word	0x00000000
        /*0414*/ 	.short	0x010a
        /*0416*/ 	.byte	0xff
	.zero		1


	//   ....[49]....
        /*0418*/ 	.word	0x00002760
        /*041c*/ 	.word	0x00000000
        /*0420*/ 	.word	0x000000f0
        /*0424*/ 	.short	0x010a
        /*0426*/ 	.byte	0xff
	.zero		1


	//   ....[50]....
        /*0428*/ 	.word	0x000027c0
        /*042c*/ 	.word	0x00000004
        /*0430*/ 	.word	0x00000000
        /*0434*/ 	.short	0x0101
        /*0436*/ 	.byte	0xff
	.zero		1


	//   ....[51]....
        /*0438*/ 	.word	0x000027e0
        /*043c*/ 	.word	0x000000ff
        /*0440*/ 	.word	0x000000a0
        /*0444*/ 	.short	0x010a
        /*0446*/ 	.byte	0x05
	.zero		1


	//   ....[52]....
        /*0448*/ 	.word	0x00002900
        /*044c*/ 	.word	0x00000000
        /*0450*/ 	.word	0x00000090
        /*0454*/ 	.short	0x010a
        /*0456*/ 	.byte	0xff
	.zero		1


	//   ....[53]....
        /*0458*/ 	.word	0x00002a10
        /*045c*/ 	.word	0x00000000
        /*0460*/ 	.word	0x00000000
        /*0464*/ 	.short	0x0101
        /*0466*/ 	.byte	0xff
	.zero		1


	//   ....[54]....
        /*0468*/ 	.word	0x00002aa0
        /*046c*/ 	.word	0x000000ff
        /*0470*/ 	.word	0x000000a0
        /*0474*/ 	.short	0x0106
        /*0476*/ 	.byte	0x05
	.zero		1


	//   ....[55]....
        /*0478*/ 	.word	0x00002ac0
        /*047c*/ 	.word	0x000000ff
        /*0480*/ 	.word	0x000000a0
        /*0484*/ 	.short	0x010a
        /*0486*/ 	.byte	0x05
	.zero		1


	//   ....[56]....
        /*0488*/ 	.word	0x00002b50
        /*048c*/ 	.word	0x000000ff
        /*0490*/ 	.word	0x000000a0
        /*0494*/ 	.short	0x0106
        /*0496*/ 	.byte	0x04
	.zero		1


	//   ....[57]....
        /*0498*/ 	.word	0x00002b90
        /*049c*/ 	.word	0x00000000
        /*04a0*/ 	.word	0x000000a0
        /*04a4*/ 	.short	0x010a
        /*04a6*/ 	.byte	0xff
	.zero		1


	//   ....[58]....
        /*04a8*/ 	.word	0x00003150
        /*04ac*/ 	.word	0x00000000
        /*04b0*/ 	.word	0x00000090
        /*04b4*/ 	.short	0x010a
        /*04b6*/ 	.byte	0xff
	.zero		1


	//   ....[59]....
        /*04b8*/ 	.word	0x00003260
        /*04bc*/ 	.word	0x00000003
        /*04c0*/ 	.word	0x00000000
        /*04c4*/ 	.short	0x0101
        /*04c6*/ 	.byte	0xff
	.zero		1


	//   ....[60]....
        /*04c8*/ 	.word	0x00003270
        /*04cc*/ 	.word	0x000000ff
        /*04d0*/ 	.word	0x00000000
        /*04d4*/ 	.short	0x010a
        /*04d6*/ 	.byte	0x07
	.zero		1


	//   ....[61]....
        /*04d8*/ 	.word	0x000032f0
        /*04dc*/ 	.word	0x000000ff
        /*04e0*/ 	.word	0x000000d0
        /*04e4*/ 	.short	0x010a
        /*04e6*/ 	.byte	0x06
	.zero		1


	//   ....[62]....
        /*04e8*/ 	.word	0x000033c0
        /*04ec*/ 	.word	0x000000ff
        /*04f0*/ 	.word	0x00000000
        /*04f4*/ 	.short	0x010a
        /*04f6*/ 	.byte	0x0b
	.zero		1


	//   ....[63]....
        /*04f8*/ 	.word	0x000034f0
        /*04fc*/ 	.word	0x000000ff
        /*0500*/ 	.word	0x00000000
        /*0504*/ 	.short	0x010a
        /*0506*/ 	.byte	0x22
	.zero		1


	//   ....[64]....
        /*0508*/ 	.word	0x000038d0
        /*050c*/ 	.word	0x000000ff
        /*0510*/ 	.word	0x00000000
        /*0514*/ 	.short	0x010a
        /*0516*/ 	.byte	0x06
	.zero		1


	//   ....[65]....
        /*0518*/ 	.word	0x00003960
        /*051c*/ 	.word	0x000000ff
        /*0520*/ 	.word	0x00000000
        /*0524*/ 	.short	0x010a
        /*0526*/ 	.byte	0x06
	.zero		1


	//   ....[66]....
        /*0528*/ 	.word	0x000039f0
        /*052c*/ 	.word	0x000000ff
        /*0530*/ 	.word	0x00000000
        /*0534*/ 	.short	0x010a
        /*0536*/ 	.byte	0x06
	.zero		1


	//   ....[67]....
        /*0538*/ 	.word	0x00003a80
        /*053c*/ 	.word	0x000000ff
        /*0540*/ 	.word	0x00000000
        /*0544*/ 	.short	0x010a
        /*0546*/ 	.byte	0x07
	.zero		1


	//   ....[68]....
        /*0548*/ 	.word	0x00003f00
        /*054c*/ 	.word	0x00000000
        /*0550*/ 	.word	0x00000090
        /*0554*/ 	.short	0x010a
        /*0556*/ 	.byte	0xff
	.zero		1


	//   ....[69]....
        /*0558*/ 	.word	0x00003fc0
        /*055c*/ 	.word	0x00000000
        /*0560*/ 	.word	0x00000000
        /*0564*/ 	.short	0x0101
        /*0566*/ 	.byte	0xff
	.zero		1


	//   ....[70]....
        /*0568*/ 	.word	0x000042e0
        /*056c*/ 	.word	0x000000ff
        /*0570*/ 	.word	0x00000088
        /*0574*/ 	.short	0x010a
        /*0576*/ 	.byte	0x07
	.zero		1


	//   ....[71]....
        /*0578*/ 	.word	0x000044d0
        /*057c*/ 	.word	0x000000ff
        /*0580*/ 	.word	0x00000060
        /*0584*/ 	.short	0x010a
        /*0586*/ 	.byte	0x07
	.zero		1


	//   ....[72]....
        /*0588*/ 	.word	0x00004640
        /*058c*/ 	.word	0x000000ff
        /*0590*/ 	.word	0x00000040
        /*0594*/ 	.short	0x010b
        /*0596*/ 	.byte	0x07
	.zero		1


	//   ....[73]....
        /*0598*/ 	.word	0x00004650
        /*059c*/ 	.word	0x000000ff
        /*05a0*/ 	.word	0x00000000
        /*05a4*/ 	.short	0x0101
        /*05a6*/ 	.byte	0x08
	.zero		1


	//   ....[74]....
        /*05a8*/ 	.word	0x00004670
        /*05ac*/ 	.word	0x000000ff
        /*05b0*/ 	.word	0x00000068
        /*05b4*/ 	.short	0x010a
        /*05b6*/ 	.byte	0x07
	.zero		1


	//   ....[75]....
        /*05b8*/ 	.word	0x000047d0
        /*05bc*/ 	.word	0x000000ff
        /*05c0*/ 	.word	0x00000048
        /*05c4*/ 	.short	0x010b
        /*05c6*/ 	.byte	0x07
	.zero		1


	//   ....[76]....
        /*05c8*/ 	.word	0x000047e0
        /*05cc*/ 	.word	0x000000ff
        /*05d0*/ 	.word	0x00000000
        /*05d4*/ 	.short	0x0101
        /*05d6*/ 	.byte	0x08
	.zero		1


	//   ....[77]....
        /*05d8*/ 	.word	0x000047f0
        /*05dc*/ 	.word	0x000000ff
        /*05e0*/ 	.word	0x00000070
        /*05e4*/ 	.short	0x010a
        /*05e6*/ 	.byte	0x07
	.zero		1


	//   ....[78]....
        /*05e8*/ 	.word	0x00004990
        /*05ec*/ 	.word	0x000000ff
        /*05f0*/ 	.word	0x00000050
        /*05f4*/ 	.short	0x010b
        /*05f6*/ 	.byte	0x07
	.zero		1


	//   ....[79]....
        /*05f8*/ 	.word	0x00004a00
        /*05fc*/ 	.word	0x000000ff
        /*0600*/ 	.word	0x00000000
        /*0604*/ 	.short	0x0101
        /*0606*/ 	.byte	0x08
	.zero		1


	//   ....[80]....
        /*0608*/ 	.word	0x00004a30
        /*060c*/ 	.word	0x000000ff
        /*0610*/ 	.word	0x00000078
        /*0614*/ 	.short	0x010a
        /*0616*/ 	.byte	0x07
	.zero		1


	//   ....[81]....
        /*0618*/ 	.word	0x00004c40
        /*061c*/ 	.word	0x000000ff
        /*0620*/ 	.word	0x00000058
        /*0624*/ 	.short	0x010b
        /*0626*/ 	.byte	0x07
	.zero		1


	//   ....[82]....
        /*0628*/ 	.word	0x00004c60
        /*062c*/ 	.word	0x000000ff
        /*0630*/ 	.word	0x00000000
        /*0634*/ 	.short	0x0101
        /*0636*/ 	.byte	0x0d
	.zero		1


	//   ....[83]....
        /*0638*/ 	.word	0x00004c90
        /*063c*/ 	.word	0x000000ff
        /*0640*/ 	.word	0x00000060
        /*0644*/ 	.short	0x010a
        /*0646*/ 	.byte	0x07
	.zero		1


	//   ....[84]....
        /*0648*/ 	.word	0x00004cb0
        /*064c*/ 	.word	0x000000ff
        /*0650*/ 	.word	0x00000068
        /*0654*/ 	.short	0x010a
        /*0656*/ 	.byte	0x07
	.zero		1


	//   ....[85]....
        /*0658*/ 	.word	0x00004cd0
        /*065c*/ 	.word	0x000000ff
        /*0660*/ 	.word	0x00000070
        /*0664*/ 	.short	0x010a
        /*0666*/ 	.byte	0x07
	.zero		1


	//   ....[86]....
        /*0668*/ 	.word	0x00004d10
        /*066c*/ 	.word	0x00000000
        /*0670*/ 	.word	0x00000078
        /*0674*/ 	.short	0x010a
        /*0676*/ 	.byte	0xff
	.zero		1


	//   ....[87]....
        /*0678*/ 	.word	0x00005070
        /*067c*/ 	.word	0x00000000
        /*0680*/ 	.word	0x00000090
        /*0684*/ 	.short	0x010a
        /*0686*/ 	.byte	0xff
	.zero		1


	//   ....[88]....
        /*0688*/ 	.word	0x00005180
        /*068c*/ 	.word	0x00000000
        /*0690*/ 	.word	0x00000000
        /*0694*/ 	.short	0x0101
        /*0696*/ 	.byte	0xff
	.zero		1


	//   ....[89]....
        /*0698*/ 	.word	0x00005be0
        /*069c*/ 	.word	0x000000ff
        /*06a0*/ 	.word	0x00000040
        /*06a4*/ 	.short	0x010a
        /*06a6*/ 	.byte	0x30
	.zero		1


	//   ....[90]....
        /*06a8*/ 	.word	0x00005c50
        /*06ac*/ 	.word	0x0000004f
        /*06b0*/ 	.word	0x000000b0
        /*06b4*/ 	.short	0x010a
        /*06b6*/ 	.byte	0xff
	.zero		1


	//   ....[91]....
        /*06b8*/ 	.word	0x00005d00
        /*06bc*/ 	.word	0x000000ff
        /*06c0*/ 	.word	0x00000040
        /*06c4*/ 	.short	0x010a
        /*06c6*/ 	.byte	0x30
	.zero		1


	//   ....[92]....
        /*06c8*/ 	.word	0x00005de0
        /*06cc*/ 	.word	0x0000004f
        /*06d0*/ 	.word	0x000000b0
        /*06d4*/ 	.short	0x010a
        /*06d6*/ 	.byte	0xff
	.zero		1


	//   ....[93]....
        /*06d8*/ 	.word	0x00006510
        /*06dc*/ 	.word	0x00000000
        /*06e0*/ 	.word	0x00000000
        /*06e4*/ 	.short	0x0101
        /*06e6*/ 	.byte	0xff
	.zero		1


	//   ....[94]....
        /*06e8*/ 	.word	0x00006520
        /*06ec*/ 	.word	0x00000003
        /*06f0*/ 	.word	0x00000040
        /*06f4*/ 	.short	0x010a
        /*06f6*/ 	.byte	0xff
	.zero		1


	//   ....[95]....
        /*06f8*/ 	.word	0x000065e0
        /*06fc*/ 	.word	0x00000003
        /*0700*/ 	.word	0x00000040
        /*0704*/ 	.short	0x010a
        /*0706*/ 	.byte	0xff
	.zero		1


	//   ....[96]....
        /*0708*/ 	.word	0x00006d90
        /*070c*/ 	.word	0x00000026
        /*0710*/ 	.word	0x00000000
        /*0714*/ 	.short	0x0101
        /*0716*/ 	.byte	0xff
	.zero		1


	//   ....[97]....
        /*0718*/ 	.word	0x00006db0
        /*071c*/ 	.word	0x00000053
        /*0720*/ 	.word	0x00000040
        /*0724*/ 	.short	0x010a
        /*0726*/ 	.byte	0xff
	.zero		1


	//   ....[98]....
        /*0728*/ 	.word	0x00006e60
        /*072c*/ 	.word	0x00000053
        /*0730*/ 	.word	0x00000040
        /*0734*/ 	.short	0x010a
        /*0736*/ 	.byte	0xff
	.zero		1


	//   ....[99]....
        /*0738*/ 	.word	0x00007610
        /*073c*/ 	.word	0x00000026
        /*0740*/ 	.word	0x00000000
        /*0744*/ 	.short	0x0101
        /*0746*/ 	.byte	0xff
	.zero		1


	//   ....[100]....
        /*0748*/ 	.word	0x00007630
        /*074c*/ 	.word	0x00000058
        /*0750*/ 	.word	0x00000040
        /*0754*/ 	.short	0x010a
        /*0756*/ 	.byte	0xff
	.zero		1


	//   ....[101]....
        /*0758*/ 	.word	0x000076e0
        /*075c*/ 	.word	0x00000058
        /*0760*/ 	.word	0x00000040
        /*0764*/ 	.short	0x010a
        /*0766*/ 	.byte	0xff
	.zero		1


	//   ....[102]....
        /*0768*/ 	.word	0x00007a10
        /*076c*/ 	.word	0x000000ff
        /*0770*/ 	.word	0x00000000
        /*0774*/ 	.short	0x0101
        /*0776*/ 	.byte	0x05
	.zero		1


	//   ....[103]....
        /*0778*/ 	.word	0x00007ef0
        /*077c*/ 	.word	0x00000002
        /*0780*/ 	.word	0x00000000
        /*0784*/ 	.short	0x0101
        /*0786*/ 	.byte	0xff
	.zero		1


	//   ....[104]....
        /*0788*/ 	.word	0x00008160
        /*078c*/ 	.word	0x000000ff
        /*0790*/ 	.word	0x00000000
        /*0794*/ 	.short	0x0101
        /*0796*/ 	.byte	0x04
	.zero		1


	//   ....[105]....
        /*0798*/ 	.word	0x00008180
        /*079c*/ 	.word	0x00000003
        /*07a0*/ 	.word	0x00000100
        /*07a4*/ 	.short	0x010a
        /*07a6*/ 	.byte	0xff
	.zero		1


	//   ....[106]....
        /*07a8*/ 	.word	0x000081e0
        /*07ac*/ 	.word	0x00000002
        /*07b0*/ 	.word	0x00000020
        /*07b4*/ 	.short	0x010a
        /*07b6*/ 	.byte	0xff
	.zero		1


	//   ....[107]....
        /*07b8*/ 	.word	0x00008240
        /*07bc*/ 	.word	0x00000002
        /*07c0*/ 	.word	0x00000020
        /*07c4*/ 	.short	0x010a
        /*07c6*/ 	.byte	0xff
	.zero		1


	//   ....[108]....
        /*07c8*/ 	.word	0x00008290
        /*07cc*/ 	.word	0x00000002
        /*07d0*/ 	.word	0x00000090
        /*07d4*/ 	.short	0x010a
        /*07d6*/ 	.byte	0xff
	.zero		1


	//   ....[109]....
        /*07d8*/ 	.word	0x000082f0
        /*07dc*/ 	.word	0x00000000
        /*07e0*/ 	.word	0x00000000
        /*07e4*/ 	.short	0x010a
        /*07e6*/ 	.byte	0xff
	.zero		1


	//   ....[110]....
        /*07e8*/ 	.word	0x00008350
        /*07ec*/ 	.word	0x00000000
        /*07f0*/ 	.word	0x00000000
        /*07f4*/ 	.short	0x010a
        /*07f6*/ 	.byte	0xff
	.zero		1


	//   ....[111]....
        /*07f8*/ 	.word	0x000083b0
        /*07fc*/ 	.word	0x00000000
        /*0800*/ 	.word	0x00000000
        /*0804*/ 	.short	0x010a
        /*0806*/ 	.byte	0xff
	.zero		1


	//   ....[112]....
        /*0808*/ 	.word	0x00008400
        /*080c*/ 	.word	0x00000000
        /*0810*/ 	.word	0x000000f0
        /*0814*/ 	.short	0x010a
        /*0816*/ 	.byte	0xff
	.zero		1


	//   ....[113]....
        /*0818*/ 	.word	0x00008460
        /*081c*/ 	.word	0x00000000
        /*0820*/ 	.word	0x000000a0
        /*0824*/ 	.short	0x010a
        /*0826*/ 	.byte	0xff
	.zero		1


	//   ....[114]....
        /*0828*/ 	.word	0x000084b0
        /*082c*/ 	.word	0x00000000
        /*0830*/ 	.word	0x00000090
        /*0834*/ 	.short	0x010a
        /*0836*/ 	.byte	0xff
	.zero		1


	//   ....[115]....
        /*0838*/ 	.word	0x00008510
        /*083c*/ 	.word	0x00000000
        /*0840*/ 	.word	0x000000a0
        /*0844*/ 	.short	0x010a
        /*0846*/ 	.byte	0xff
	.zero		1


	//   ....[116]....
        /*0848*/ 	.word	0x00008560
        /*084c*/ 	.word	0x00000000
        /*0850*/ 	.word	0x00000090
        /*0854*/ 	.short	0x010a
        /*0856*/ 	.byte	0xff
	.zero		1


	//   ....[117]....
        /*0858*/ 	.word	0x000085c0
        /*085c*/ 	.word	0x00000003
        /*0860*/ 	.word	0x000000d0
        /*0864*/ 	.short	0x010a
        /*0866*/ 	.byte	0xff
	.zero		1


	//   ....[118]....
        /*0868*/ 	.word	0x00008620
        /*086c*/ 	.word	0x00000000
        /*0870*/ 	.word	0x00000000
        /*0874*/ 	.short	0x010a
        /*0876*/ 	.byte	0xff
	.zero		1


	//   ....[119]....
        /*0878*/ 	.word	0x00008680
        /*087c*/ 	.word	0x00000000
        /*0880*/ 	.word	0x00000000
        /*0884*/ 	.short	0x010a
        /*0886*/ 	.byte	0xff
	.zero		1


	//   ....[120]....
        /*0888*/ 	.word	0x000086e0
        /*088c*/ 	.word	0x00000000
        /*0890*/ 	.word	0x00000000
        /*0894*/ 	.short	0x010a
        /*0896*/ 	.byte	0xff
	.zero		1


	//   ....[121]....
        /*0898*/ 	.word	0x00008740
        /*089c*/ 	.word	0x00000000
        /*08a0*/ 	.word	0x00000000
        /*08a4*/ 	.short	0x010a
        /*08a6*/ 	.byte	0xff
	.zero		1


	//   ....[122]....
        /*08a8*/ 	.word	0x000087a0
        /*08ac*/ 	.word	0x00000000
        /*08b0*/ 	.word	0x00000000
        /*08b4*/ 	.short	0x010a
        /*08b6*/ 	.byte	0xff
	.zero		1


	//   ....[123]....
        /*08b8*/ 	.word	0x000087f0
        /*08bc*/ 	.word	0x00000000
        /*08c0*/ 	.word	0x00000090
        /*08c4*/ 	.short	0x010a
        /*08c6*/ 	.byte	0xff
	.zero		1


	//   ....[124]....
        /*08c8*/ 	.word	0x00008850
        /*08cc*/ 	.word	0x00000000
        /*08d0*/ 	.word	0x00000088
        /*08d4*/ 	.short	0x010a
        /*08d6*/ 	.byte	0xff
	.zero		1


	//   ....[125]....
        /*08d8*/ 	.word	0x000088b0
        /*08dc*/ 	.word	0x00000003
        /*08e0*/ 	.word	0x00000060
        /*08e4*/ 	.short	0x010a
        /*08e6*/ 	.byte	0xff
	.zero		1


	//   ....[126]....
        /*08e8*/ 	.word	0x00008910
        /*08ec*/ 	.word	0x00000003
        /*08f0*/ 	.word	0x00000068
        /*08f4*/ 	.short	0x010a
        /*08f6*/ 	.byte	0xff
	.zero		1


	//   ....[127]....
        /*08f8*/ 	.word	0x00008970
        /*08fc*/ 	.word	0x00000003
        /*0900*/ 	.word	0x00000070
        /*0904*/ 	.short	0x010a
        /*0906*/ 	.byte	0xff
	.zero		1


	//   ....[128]....
        /*0908*/ 	.word	0x000089d0
        /*090c*/ 	.word	0x00000003
        /*0910*/ 	.word	0x00000078
        /*0914*/ 	.short	0x010a
        /*0916*/ 	.byte	0xff
	.zero		1


	//   ....[129]....
        /*0918*/ 	.word	0x00008a30
        /*091c*/ 	.word	0x00000000
        /*0920*/ 	.word	0x00000060
        /*0924*/ 	.short	0x010a
        /*0926*/ 	.byte	0xff
	.zero		1


	//   ....[130]....
        /*0928*/ 	.word	0x00008a90
        /*092c*/ 	.word	0x00000000
        /*0930*/ 	.word	0x00000068
        /*0934*/ 	.short	0x010a
        /*0936*/ 	.byte	0xff
	.zero		1


	//   ....[131]....
        /*0938*/ 	.word	0x00008af0
        /*093c*/ 	.word	0x00000000
        /*0940*/ 	.word	0x00000070
        /*0944*/ 	.short	0x010a
        /*0946*/ 	.byte	0xff
	.zero		1


	//   ....[132]....
        /*0948*/ 	.word	0x00008b40
        /*094c*/ 	.word	0x00000000
        /*0950*/ 	.word	0x00000090
        /*0954*/ 	.short	0x010a
        /*0956*/ 	.byte	0xff
	.zero		1


	//   ....[133]....
        /*0958*/ 	.word	0x00008ba0
        /*095c*/ 	.word	0x00000002
        /*0960*/ 	.word	0x00000040
        /*0964*/ 	.short	0x010a
        /*0966*/ 	.byte	0xff
	.zero		1


	//   ....[134]....
        /*0968*/ 	.word	0x00008bf0
        /*096c*/ 	.word	0x0000004f
        /*0970*/ 	.word	0x000000b0
        /*0974*/ 	.short	0x010a
        /*0976*/ 	.byte	0xff
	.zero		1


	//   ....[135]....
        /*0978*/ 	.word	0x00008c40
        /*097c*/ 	.word	0x00000003
        /*0980*/ 	.word	0x00000040
        /*0984*/ 	.short	0x010a
        /*0986*/ 	.byte	0xff
	.zero		1


	//   ....[136]....
        /*0988*/ 	.word	0x00008c90
        /*098c*/ 	.word	0x00000053
        /*0990*/ 	.word	0x00000040
        /*0994*/ 	.short	0x010a
        /*0996*/ 	.byte	0xff
	.zero		1


	//   ....[137]....
        /*0998*/ 	.word	0x00008ce0
        /*099c*/ 	.word	0x00000058
        /*09a0*/ 	.word	0x00000040
        /*09a4*/ 	.short	0x010a
        /*09a6*/ 	.byte	0xff
	.zero		1


	//----- nvinfo : EIATTR_NUM_MBARRIERS
	.align		4
.L_47:
        /*09a8*/ 	.byte	0x03, 0x38
        /*09aa*/ 	.short	0x0022


	//----- nvinfo : EIATTR_EXIT_INSTR_OFFSETS
	.align		4
        /*09ac*/ 	.byte	0x04, 0x1c
        /*09ae*/ 	.short	(.L_49 - .L_48)


	//   ....[0]....
.L_48:
        /*09b0*/ 	.word	0x00002670


	//   ....[1]....
        /*09b4*/ 	.word	0x00002b60


	//   ....[2]....
        /*09b8*/ 	.word	0x00002bc0


	//   ....[3]....
        /*09bc*/ 	.word	0x00003ce0


	//   ....[4]....
        /*09c0*/ 	.word	0x00004d40


	//   ....[5]....
        /*09c4*/ 	.word	0x00004d80


	//   ....[6]....
        /*09c8*/ 	.word	0x00008050


	//   ....[7]....
        /*09cc*/ 	.word	0x000080d0


	//   ....[8]....
        /*09d0*/ 	.word	0x00008100


	//   ....[9]....
        /*09d4*/ 	.word	0x00008170


	//----- nvinfo : EIATTR_MAX_THREADS
	.align		4
.L_49:
        /*09d8*/ 	.byte	0x04, 0x05
        /*09da*/ 	.short	(.L_51 - .L_50)
.L_50:
        /*09dc*/ 	.word	0x00000100
        /*09e0*/ 	.word	0x00000001
        /*09e4*/ 	.word	0x00000001


	//----- nvinfo : EIATTR_CRS_STACK_SIZE
	.align		4
.L_51:
        /*09e8*/ 	.byte	0x04, 0x1e
        /*09ea*/ 	.short	(.L_53 - .L_52)
.L_52:
        /*09ec*/ 	.word	0x00000000


	//----- nvinfo : EIATTR_CBANK_PARAM_SIZE
	.align		4
.L_53:
        /*09f0*/ 	.byte	0x03, 0x19
        /*09f2*/ 	.short	0x0800


	//----- nvinfo : EIATTR_PARAM_CBANK
	.align		4
        /*09f4*/ 	.byte	0x04, 0x0a
        /*09f6*/ 	.short	(.L_55 - .L_54)
	.align		4
.L_54:
        /*09f8*/ 	.word	index@(.nv.constant0._ZN7cutlass13device_kernelINS_4gemm6kernel13GemmUniversalIN4cute5tupleIJiiiiEEENS1_10collective13CollectiveMmaINS1_35MainloopSm100TmaUmmaWarpSpecializedILi4ELi2ELi4ENS5_IJNS4_1CILi1EEESB_SB_EEEEENS5_IJNSA_ILi64EEENSA_ILi128EEESF_EEENS_6half_tENS5_IJlSB_lEEESH_SI_NS4_8TiledMMAINS4_8MMA_AtomIJNS4_20SM100_MMA_F16BF16_SSISH_SH_fLi64ELi128ELNS4_4UMMA5MajorE0ELSN_0ELNSM_7ScaleInE0ELSO_0EEEEEENS4_6LayoutISC_NS5_IJNSA_ILi0EEESS_SS_EEEEENS5_IJNS4_10UnderscoreESV_SV_EEEEENS4_13SM90_TMA_LOADENS4_14ComposedLayoutINS4_7SwizzleILi3ELi4ELi3EEENS4_18smem_ptr_flag_bitsILi16EEENSR_INS5_IJNSA_ILi8EEESE_EEENS5_IJSE_SB_EEEEEEEvNS4_8identityESY_S18_vS19_EENS_8epilogue10collective18CollectiveEpilogueINS1B_23Sm100TmaWarpSpecializedILi4ELi2ELi16ELb1ELb0EEEJSG_NS5_IJNSR_ISE_SB_EENSR_INSA_ILi32EEESB_EEEEESH_SI_SH_SI_NS1B_6fusion15FusionCallbacksIS1F_NS1K_17LinearCombinationISH_fSH_fLNS_15FloatRoundStyleE2EEESG_S1J_JEEENS4_5SM1004TMEM4LOAD26SM100_TMEM_LOAD_16dp256b4xESY_NSZ_INS10_ILi2ELi4ELi3EEES13_NSR_INS5_IJS14_S1H_EEENS5_IJS1H_SB_EEEEEEENS4_17SM75_U32x4_LDSM_NENS4_14SM90_TMA_STOREES1Y_NS4_17SM90_U32x4_STSM_NENS4_39AutoVectorizingCopyWithAssumedAlignmentILi128EEEEEEvvEEEEvNT_6ParamsE)
        /*09fc*/ 	.short	0x0380
        /*09fe*/ 	.short	0x0800


	//----- nvinfo : EIATTR_SW_WAR
	.align		4
.L_55:
        /*0a00*/ 	.byte	0x04, 0x36
        /*0a02*/ 	.short	(.L_57 - .L_56)
.L_56:
        /*0a04*/ 	.word	0x00000008
.L_57:


//--------------------- .nv.callgraph             --------------------------
	.section	.nv.callgraph,"",@"SHT_CUDA_CALLGRAPH"
	.align	4
	.sectionentsize	8
	.align		4
        /*0000*/ 	.word	0x00000000
	.align		4
        /*0004*/ 	.word	0xffffffff
	.align		4
        /*0008*/ 	.word	index@(_ZN7cutlass13device_kernelINS_4gemm6kernel13GemmUniversalIN4cute5tupleIJiiiiEEENS1_10collective13CollectiveMmaINS1_35MainloopSm100TmaUmmaWarpSpecializedILi4ELi2ELi4ENS5_IJNS4_1CILi1EEESB_SB_EEEEENS5_IJNSA_ILi64EEENSA_ILi128EEESF_EEENS_6half_tENS5_IJlSB_lEEESH_SI_NS4_8TiledMMAINS4_8MMA_AtomIJNS4_20SM100_MMA_F16BF16_SSISH_SH_fLi64ELi128ELNS4_4UMMA5MajorE0ELSN_0ELNSM_7ScaleInE0ELSO_0EEEEEENS4_6LayoutISC_NS5_IJNSA_ILi0EEESS_SS_EEEEENS5_IJNS4_10UnderscoreESV_SV_EEEEENS4_13SM90_TMA_LOADENS4_14ComposedLayoutINS4_7SwizzleILi3ELi4ELi3EEENS4_18smem_ptr_flag_bitsILi16EEENSR_INS5_IJNSA_ILi8EEESE_EEENS5_IJSE_SB_EEEEEEEvNS4_8identityESY_S18_vS19_EENS_8epilogue10collective18CollectiveEpilogueINS1B_23Sm100TmaWarpSpecializedILi4ELi2ELi16ELb1ELb0EEEJSG_NS5_IJNSR_ISE_SB_EENSR_INSA_ILi32EEESB_EEEEESH_SI_SH_SI_NS1B_6fusion15FusionCallbacksIS1F_NS1K_17LinearCombinationISH_fSH_fLNS_15FloatRoundStyleE2EEESG_S1J_JEEENS4_5SM1004TMEM4LOAD26SM100_TMEM_LOAD_16dp256b4xESY_NSZ_INS10_ILi2ELi4ELi3EEES13_NSR_INS5_IJS14_S1H_EEENS5_IJS1H_SB_EEEEEEENS4_17SM75_U32x4_LDSM_NENS4_14SM90_TMA_STOREES1Y_NS4_17SM90_U32x4_STSM_NENS4_39AutoVectorizingCopyWithAssumedAlignmentILi128EEEEEEvvEEEEvNT_6ParamsE)
	.align		4
        /*000c*/ 	.word	index@(__assertfail)
	.align		4
        /*0010*/ 	.word	0x00000000
	.align		4
        /*0014*/ 	.word	0xfffffffe
	.align		4
        /*0018*/ 	.word	0x00000000
	.align		4
        /*001c*/ 	.word	0xfffffffd
	.align		4
        /*0020*/ 	.word	0x00000000
	.align		4
        /*0024*/ 	.word	0xfffffffc


//--------------------- .nv.constant4             --------------------------
	.section	.nv.constant4,"a",@progbits
	.align	8
	.align		8
.nv.constant4:
        /*0000*/ 	.dword	__assertfail
	.align		8
        /*0008*/ 	.dword	__unnamed_1
	.align		8
        /*0010*/ 	.dword	__unnamed_2
	.align		8
        /*0018*/ 	.dword	_ZN40_INTERNAL_4869ec30_4_k_cu_616392bc_321264cuda3std3__45__cpo5beginE
	.align		8
        /*0020*/ 	.dword	_ZN40_INTERNAL_4869ec30_4_k_cu_616392bc_321264cuda3std3__45__cpo3endE
	.align		8
        /*0028*/ 	.dword	_ZN40_INTERNAL_4869ec30_4_k_cu_616392bc_321264cuda3std3__45__cpo6cbeginE
	.align		8
        /*0030*/ 	.dword	_ZN40_INTERNAL_4869ec30_4_k_cu_616392bc_321264cuda3std3__45__cpo4cendE
	.align		8
        /*0038*/ 	.dword	_ZN40_INTERNAL_4869ec30_4_k_cu_616392bc_321264cuda3std3__442_GLOBAL__N__4869ec30_4_k_cu_616392bc_321266ignoreE
	.align		8
        /*0040*/ 	.dword	_ZN40_INTERNAL_4869ec30_4_k_cu_616392bc_321264cuda3std3__419piecewise_constructE
	.align		8
        /*0048*/ 	.dword	_ZN40_INTERNAL_4869ec30_4_k_cu_616392bc_321264cuda3std3__48in_placeE
	.align		8
        /*0050*/ 	.dword	_ZN40_INTERNAL_4869ec30_4_k_cu_616392bc_321264cuda3std6ranges3__45__cpo4swapE
	.align		8
        /*0058*/ 	.dword	_ZN40_INTERNAL_4869ec30_4_k_cu_616392bc_321264cuda3std6ranges3__45__cpo9iter_moveE
	.align		8
        /*0060*/ 	.dword	_ZN40_INTERNAL_4869ec30_4_k_cu_616392bc_321264cute7productE
	.align		8
        /*0068*/ 	.dword	_ZN40_INTERNAL_4869ec30_4_k_cu_616392bc_321264cute1_E
	.align		8
        /*0070*/ 	.dword	$str$25
	.align		8
        /*0078*/ 	.dword	$str$26
	.align		8
        /*0080*/ 	.dword	$str$27
	.align		8
        /*0088*/ 	.dword	$str$28


//--------------------- .text._ZN7cutlass13device_kernelINS_4gemm6kernel13GemmUniversalIN4cute5tupleIJiiiiEEENS1_10collective13CollectiveMmaINS1_35MainloopSm100TmaUmmaWarpSpecializedILi4ELi2ELi4ENS5_IJNS4_1CILi1EEESB_SB_EEEEENS5_IJNSA_ILi64EEENSA_ILi128EEESF_EEENS_6half_tENS5_IJlSB_lEEESH_SI_NS4_8TiledMMAINS4_8MMA_AtomIJNS4_20SM100_MMA_F16BF16_SSISH_SH_fLi64ELi128ELNS4_4UMMA5MajorE0ELSN_0ELNSM_7ScaleInE0ELSO_0EEEEEENS4_6LayoutISC_NS5_IJNSA_ILi0EEESS_SS_EEEEENS5_IJNS4_10UnderscoreESV_SV_EEEEENS4_13SM90_TMA_LOADENS4_14ComposedLayoutINS4_7SwizzleILi3ELi4ELi3EEENS4_18smem_ptr_flag_bitsILi16EEENSR_INS5_IJNSA_ILi8EEESE_EEENS5_IJSE_SB_EEEEEEEvNS4_8identityESY_S18_vS19_EENS_8epilogue10collective18CollectiveEpilogueINS1B_23Sm100TmaWarpSpecializedILi4ELi2ELi16ELb1ELb0EEEJSG_NS5_IJNSR_ISE_SB_EENSR_INSA_ILi32EEESB_EEEEESH_SI_SH_SI_NS1B_6fusion15FusionCallbacksIS1F_NS1K_17LinearCombinationISH_fSH_fLNS_15FloatRoundStyleE2EEESG_S1J_JEEENS4_5SM1004TMEM4LOAD26SM100_TMEM_LOAD_16dp256b4xESY_NSZ_INS10_ILi2ELi4ELi3EEES13_NSR_INS5_IJS14_S1H_EEENS5_IJS1H_SB_EEEEEEENS4_17SM75_U32x4_LDSM_NENS4_14SM90_TMA_STOREES1Y_NS4_17SM90_U32x4_STSM_NENS4_39AutoVectorizingCopyWithAssumedAlignmentILi128EEEEEEvvEEEEvNT_6ParamsE --------------------------
	.section	.text._ZN7cutlass13device_kernelINS_4gemm6kernel13GemmUniversalIN4cute5tupleIJiiiiEEENS1_10collective13CollectiveMmaINS1_35MainloopSm100TmaUmmaWarpSpecializedILi4ELi2ELi4ENS5_IJNS4_1CILi1EEESB_SB_EEEEENS5_IJNSA_ILi64EEENSA_ILi128EEESF_EEENS_6half_tENS5_IJlSB_lEEESH_SI_NS4_8TiledMMAINS4_8MMA_AtomIJNS4_20SM100_MMA_F16BF16_SSISH_SH_fLi64ELi128ELNS4_4UMMA5MajorE0ELSN_0ELNSM_7ScaleInE0ELSO_0EEEEEENS4_6LayoutISC_NS5_IJNSA_ILi0EEESS_SS_EEEEENS5_IJNS4_10UnderscoreESV_SV_EEEEENS4_13SM90_TMA_LOADENS4_14ComposedLayoutINS4_7SwizzleILi3ELi4ELi3EEENS4_18smem_ptr_flag_bitsILi16EEENSR_INS5_IJNSA_ILi8EEESE_EEENS5_IJSE_SB_EEEEEEEvNS4_8identityESY_S18_vS19_EENS_8epilogue10collective18CollectiveEpilogueINS1B_23Sm100TmaWarpSpecializedILi4ELi2ELi16ELb1ELb0EEEJSG_NS5_IJNSR_ISE_SB_EENSR_INSA_ILi32EEESB_EEEEESH_SI_SH_SI_NS1B_6fusion15FusionCallbacksIS1F_NS1K_17LinearCombinationISH_fSH_fLNS_15FloatRoundStyleE2EEESG_S1J_JEEENS4_5SM1004TMEM4LOAD26SM100_TMEM_LOAD_16dp256b4xESY_NSZ_INS10_ILi2ELi4ELi3EEES13_NSR_INS5_IJS14_S1H_EEENS5_IJS1H_SB_EEEEEEENS4_17SM75_U32x4_LDSM_NENS4_14SM90_TMA_STOREES1Y_NS4_17SM90_U32x4_STSM_NENS4_39AutoVectorizingCopyWithAssumedAlignmentILi128EEEEEEvvEEEEvNT_6ParamsE,"ax",@progbits
	.align	128
.text._ZN7cutlass13device_kernelINS_4gemm6kernel13GemmUniversalIN4cute5tupleIJiiiiEEENS1_10collective13CollectiveMmaINS1_35MainloopSm100TmaUmmaWarpSpecializedILi4ELi2ELi4ENS5_IJNS4_1CILi1EEESB_SB_EEEEENS5_IJNSA_ILi64EEENSA_ILi128EEESF_EEENS_6half_tENS5_IJlSB_lEEESH_SI_NS4_8TiledMMAINS4_8MMA_AtomIJNS4_20SM100_MMA_F16BF16_SSISH_SH_fLi64ELi128ELNS4_4UMMA5MajorE0ELSN_0ELNSM_7ScaleInE0ELSO_0EEEEEENS4_6LayoutISC_NS5_IJNSA_ILi0EEESS_SS_EEEEENS5_IJNS4_10UnderscoreESV_SV_EEEEENS4_13SM90_TMA_LOADENS4_14ComposedLayoutINS4_7SwizzleILi3ELi4ELi3EEENS4_18smem_ptr_flag_bitsILi16EEENSR_INS5_IJNSA_ILi8EEESE_EEENS5_IJSE_SB_EEEEEEEvNS4_8identityESY_S18_vS19_EENS_8epilogue10collective18CollectiveEpilogueINS1B_23Sm100TmaWarpSpecializedILi4ELi2ELi16ELb1ELb0EEEJSG_NS5_IJNSR_ISE_SB_EENSR_INSA_ILi32EEESB_EEEEESH_SI_SH_SI_NS1B_6fusion15FusionCallbacksIS1F_NS1K_17LinearCombinationISH_fSH_fLNS_15FloatRoundStyleE2EEESG_S1J_JEEENS4_5SM1004TMEM4LOAD26SM100_TMEM_LOAD_16dp256b4xESY_NSZ_INS10_ILi2ELi4ELi3EEES13_NSR_INS5_IJS14_S1H_EEENS5_IJS1H_SB_EEEEEEENS4_17SM75_U32x4_LDSM_NENS4_14SM90_TMA_STOREES1Y_NS4_17SM90_U32x4_STSM_NENS4_39AutoVectorizingCopyWithAssumedAlignmentILi128EEEEEEvvEEEEvNT_6ParamsE:
        .type           _ZN7cutlass13device_kernelINS_4gemm6kernel13GemmUniversalIN4cute5tupleIJiiiiEEENS1_10collective13CollectiveMmaINS1_35MainloopSm100TmaUmmaWarpSpecializedILi4ELi2ELi4ENS5_IJNS4_1CILi1EEESB_SB_EEEEENS5_IJNSA_ILi64EEENSA_ILi128EEESF_EEENS_6half_tENS5_IJlSB_lEEESH_SI_NS4_8TiledMMAINS4_8MMA_AtomIJNS4_20SM100_MMA_F16BF16_SSISH_SH_fLi64ELi128ELNS4_4UMMA5MajorE0ELSN_0ELNSM_7ScaleInE0ELSO_0EEEEEENS4_6LayoutISC_NS5_IJNSA_ILi0EEESS_SS_EEEEENS5_IJNS4_10UnderscoreESV_SV_EEEEENS4_13SM90_TMA_LOADENS4_14ComposedLayoutINS4_7SwizzleILi3ELi4ELi3EEENS4_18smem_ptr_flag_bitsILi16EEENSR_INS5_IJNSA_ILi8EEESE_EEENS5_IJSE_SB_EEEEEEEvNS4_8identityESY_S18_vS19_EENS_8epilogue10collective18CollectiveEpilogueINS1B_23Sm100TmaWarpSpecializedILi4ELi2ELi16ELb1ELb0EEEJSG_NS5_IJNSR_ISE_SB_EENSR_INSA_ILi32EEESB_EEEEESH_SI_SH_SI_NS1B_6fusion15FusionCallbacksIS1F_NS1K_17LinearCombinationISH_fSH_fLNS_15FloatRoundStyleE2EEESG_S1J_JEEENS4_5SM1004TMEM4LOAD26SM100_TMEM_LOAD_16dp256b4xESY_NSZ_INS10_ILi2ELi4ELi3EEES13_NSR_INS5_IJS14_S1H_EEENS5_IJS1H_SB_EEEEEEENS4_17SM75_U32x4_LDSM_NENS4_14SM90_TMA_STOREES1Y_NS4_17SM90_U32x4_STSM_NENS4_39AutoVectorizingCopyWithAssumedAlignmentILi128EEEEEEvvEEEEvNT_6ParamsE,@function
        .size           _ZN7cutlass13device_kernelINS_4gemm6kernel13GemmUniversalIN4cute5tupleIJiiiiEEENS1_10collective13CollectiveMmaINS1_35MainloopSm100TmaUmmaWarpSpecializedILi4ELi2ELi4ENS5_IJNS4_1CILi1EEESB_SB_EEEEENS5_IJNSA_ILi64EEENSA_ILi128EEESF_EEENS_6half_tENS5_IJlSB_lEEESH_SI_NS4_8TiledMMAINS4_8MMA_AtomIJNS4_20SM100_MMA_F16BF16_SSISH_SH_fLi64ELi128ELNS4_4UMMA5MajorE0ELSN_0ELNSM_7ScaleInE0ELSO_0EEEEEENS4_6LayoutISC_NS5_IJNSA_ILi0EEESS_SS_EEEEENS5_IJNS4_10UnderscoreESV_SV_EEEEENS4_13SM90_TMA_LOADENS4_14ComposedLayoutINS4_7SwizzleILi3ELi4ELi3EEENS4_18smem_ptr_flag_bitsILi16EEENSR_INS5_IJNSA_ILi8EEESE_EEENS5_IJSE_SB_EEEEEEEvNS4_8identityESY_S18_vS19_EENS_8epilogue10collective18CollectiveEpilogueINS1B_23Sm100TmaWarpSpecializedILi4ELi2ELi16ELb1ELb0EEEJSG_NS5_IJNSR_ISE_SB_EENSR_INSA_ILi32EEESB_EEEEESH_SI_SH_SI_NS1B_6fusion15FusionCallbacksIS1F_NS1K_17LinearCombinationISH_fSH_fLNS_15FloatRoundStyleE2EEESG_S1J_JEEENS4_5SM1004TMEM4LOAD26SM100_TMEM_LOAD_16dp256b4xESY_NSZ_INS10_ILi2ELi4ELi3EEES13_NSR_INS5_IJS14_S1H_EEENS5_IJS1H_SB_EEEEEEENS4_17SM75_U32x4_LDSM_NENS4_14SM90_TMA_STOREES1Y_NS4_17SM90_U32x4_STSM_NENS4_39AutoVectorizingCopyWithAssumedAlignmentILi128EEEEEEvvEEEEvNT_6ParamsE,(.L_x_176 - _ZN7cutlass13device_kernelINS_4gemm6kernel13GemmUniversalIN4cute5tupleIJiiiiEEENS1_10collective13CollectiveMmaINS1_35MainloopSm100TmaUmmaWarpSpecializedILi4ELi2ELi4ENS5_IJNS4_1CILi1EEESB_SB_EEEEENS5_IJNSA_ILi64EEENSA_ILi128EEESF_EEENS_6half_tENS5_IJlSB_lEEESH_SI_NS4_8TiledMMAINS4_8MMA_AtomIJNS4_20SM100_MMA_F16BF16_SSISH_SH_fLi64ELi128ELNS4_4UMMA5MajorE0ELSN_0ELNSM_7ScaleInE0ELSO_0EEEEEENS4_6LayoutISC_NS5_IJNSA_ILi0EEESS_SS_EEEEENS5_IJNS4_10UnderscoreESV_SV_EEEEENS4_13SM90_TMA_LOADENS4_14ComposedLayoutINS4_7SwizzleILi3ELi4ELi3EEENS4_18smem_ptr_flag_bitsILi16EEENSR_INS5_IJNSA_ILi8EEESE_EEENS5_IJSE_SB_EEEEEEEvNS4_8identityESY_S18_vS19_EENS_8epilogue10collective18CollectiveEpilogueINS1B_23Sm100TmaWarpSpecializedILi4ELi2ELi16ELb1ELb0EEEJSG_NS5_IJNSR_ISE_SB_EENSR_INSA_ILi32EEESB_EEEEESH_SI_SH_SI_NS1B_6fusion15FusionCallbacksIS1F_NS1K_17LinearCombinationISH_fSH_fLNS_15FloatRoundStyleE2EEESG_S1J_JEEENS4_5SM1004TMEM4LOAD26SM100_TMEM_LOAD_16dp256b4xESY_NSZ_INS10_ILi2ELi4ELi3EEES13_NSR_INS5_IJS14_S1H_EEENS5_IJS1H_SB_EEEEEEENS4_17SM75_U32x4_LDSM_NENS4_14SM90_TMA_STOREES1Y_NS4_17SM90_U32x4_STSM_NENS4_39AutoVectorizingCopyWithAssumedAlignmentILi128EEEEEEvvEEEEvNT_6ParamsE)
        .other          _ZN7cutlass13device_kernelINS_4gemm6kernel13GemmUniversalIN4cute5tupleIJiiiiEEENS1_10collective13CollectiveMmaINS1_35MainloopSm100TmaUmmaWarpSpecializedILi4ELi2ELi4ENS5_IJNS4_1CILi1EEESB_SB_EEEEENS5_IJNSA_ILi64EEENSA_ILi128EEESF_EEENS_6half_tENS5_IJlSB_lEEESH_SI_NS4_8TiledMMAINS4_8MMA_AtomIJNS4_20SM100_MMA_F16BF16_SSISH_SH_fLi64ELi128ELNS4_4UMMA5MajorE0ELSN_0ELNSM_7ScaleInE0ELSO_0EEEEEENS4_6LayoutISC_NS5_IJNSA_ILi0EEESS_SS_EEEEENS5_IJNS4_10UnderscoreESV_SV_EEEEENS4_13SM90_TMA_LOADENS4_14ComposedLayoutINS4_7SwizzleILi3ELi4ELi3EEENS4_18smem_ptr_flag_bitsILi16EEENSR_INS5_IJNSA_ILi8EEESE_EEENS5_IJSE_SB_EEEEEEEvNS4_8identityESY_S18_vS19_EENS_8epilogue10collective18CollectiveEpilogueINS1B_23Sm100TmaWarpSpecializedILi4ELi2ELi16ELb1ELb0EEEJSG_NS5_IJNSR_ISE_SB_EENSR_INSA_ILi32EEESB_EEEEESH_SI_SH_SI_NS1B_6fusion15FusionCallbacksIS1F_NS1K_17LinearCombinationISH_fSH_fLNS_15FloatRoundStyleE2EEESG_S1J_JEEENS4_5SM1004TMEM4LOAD26SM100_TMEM_LOAD_16dp256b4xESY_NSZ_INS10_ILi2ELi4ELi3EEES13_NSR_INS5_IJS14_S1H_EEENS5_IJS1H_SB_EEEEEEENS4_17SM75_U32x4_LDSM_NENS4_14SM90_TMA_STOREES1Y_NS4_17SM90_U32x4_STSM_NENS4_39AutoVectorizingCopyWithAssumedAlignmentILi128EEEEEEvvEEEEvNT_6ParamsE,@"STO_CUDA_ENTRY STV_DEFAULT"
_ZN7cutlass13device_kernelINS_4gemm6kernel13GemmUniversalIN4cute5tupleIJiiiiEEENS1_10collective13CollectiveMmaINS1_35MainloopSm100TmaUmmaWarpSpecializedILi4ELi2ELi4ENS5_IJNS4_1CILi1EEESB_SB_EEEEENS5_IJNSA_ILi64EEENSA_ILi128EEESF_EEENS_6half_tENS5_IJlSB_lEEESH_SI_NS4_8TiledMMAINS4_8MMA_AtomIJNS4_20SM100_MMA_F16BF16_SSISH_SH_fLi64ELi128ELNS4_4UMMA5MajorE0ELSN_0ELNSM_7ScaleInE0ELSO_0EEEEEENS4_6LayoutISC_NS5_IJNSA_ILi0EEESS_SS_EEEEENS5_IJNS4_10UnderscoreESV_SV_EEEEENS4_13SM90_TMA_LOADENS4_14ComposedLayoutINS4_7SwizzleILi3ELi4ELi3EEENS4_18smem_ptr_flag_bitsILi16EEENSR_INS5_IJNSA_ILi8EEESE_EEENS5_IJSE_SB_EEEEEEEvNS4_8identityESY_S18_vS19_EENS_8epilogue10collective18CollectiveEpilogueINS1B_23Sm100TmaWarpSpecializedILi4ELi2ELi16ELb1ELb0EEEJSG_NS5_IJNSR_ISE_SB_EENSR_INSA_ILi32EEESB_EEEEESH_SI_SH_SI_NS1B_6fusion15FusionCallbacksIS1F_NS1K_17LinearCombinationISH_fSH_fLNS_15FloatRoundStyleE2EEESG_S1J_JEEENS4_5SM1004TMEM4LOAD26SM100_TMEM_LOAD_16dp256b4xESY_NSZ_INS10_ILi2ELi4ELi3EEES13_NSR_INS5_IJS14_S1H_EEENS5_IJS1H_SB_EEEEEEENS4_17SM75_U32x4_LDSM_NENS4_14SM90_TMA_STOREES1Y_NS4_17SM90_U32x4_STSM_NENS4_39AutoVectorizingCopyWithAssumedAlignmentILi128EEEEEEvvEEEEvNT_6ParamsE:
[----:B------:R-:W1:Y:S01]  /*0000*/  LDC R1, c[0x0][0x37c] ;  /* 0x0000df00ff017b82 */ /* 0x000e620000000800 */
[----:B------:R-:W2:Y:S01]  /*0010*/  S2R R72, SR_TID.X ;  /* 0x0000000000487919 */ /* 0x000ea20000002100 */
[----:B------:R-:W3:Y:S01]  /*0020*/  LDCU.64 UR4, c[0x0][0x890] ;  /* 0x00011200ff0477ac */ /* 0x000ee20008000a00 */
[----:B------:R-:W-:Y:S02]  /*0030*/  PRMT R59, RZ, 0x7610, R59 ;  /* 0x00007610ff3b7816 */ /* 0x000fe4000000003b */
[----:B------:R-:W-:Y:S01]  /*0040*/  ELECT P5, URZ, PT ;  /* 0x0000000000ff782f */ /* 0x000fe200038a0000 */
[----:B------:R-:W4:Y:S01]  /*0050*/  LDCU.64 UR46, c[0x0][0x358] ;  /* 0x00006b00ff2e77ac */ /* 0x000f220008000a00 */
[----:B---3--:R-:W-:-:S04]  /*0060*/  UISETP.NE.U32.AND UP0, UPT, UR4, URZ, UPT ;  /* 0x000000ff0400728c */ /* 0x008fc8000bf05070 */
[----:B------:R-:W-:Y:S01]  /*0070*/  UISETP.NE.AND.EX UP0, UPT, UR5, URZ, UPT, UP0 ;  /* 0x000000ff0500728c */ /* 0x000fe2000bf05300 */
[----:B--2---:R-:W-:-:S05]  /*0080*/  SHF.R.U32.HI R65, RZ, 0x5, R72 ;  /* 0x00000005ff417819 */ /* 0x004fca0000011648 */
[----:B------:R-:W2:Y:S02]  /*0090*/  SHFL.IDX PT, R0, R65, RZ, 0x1f ;  /* 0x00001fff41007589 */ /* 0x000ea400000e0000 */
[----:B--2---:R-:W-:Y:S01]  /*00a0*/  R2UR UR8, R0 ;  /* 0x00000000000872ca */ /* 0x004fe200000e0000 */
[----:B-1--4-:R-:W-:-:S14]  /*00b0*/  BRA.U UP0, `(.L_x_0) ;  /* 0x00000001002c7547 */ /* 0x012fdc000b800000 */
[----:B------:R-:W1:Y:S02]  /*00c0*/  LDCU.64 UR6, c[0x0][0x888] ;  /* 0x00011100ff0677ac */ /* 0x000e640008000a00 */
[----:B-1----:R-:W-:-:S04]  /*00d0*/  UISETP.NE.U32.AND UP0, UPT, UR6, URZ, UPT ;  /* 0x000000ff0600728c */ /* 0x002fc8000bf05070 */
[----:B------:R-:W-:-:S09]  /*00e0*/  UISETP.NE.AND.EX UP0, UPT, UR7, URZ, UPT, UP0 ;  /* 0x000000ff0700728c */ /* 0x000fd2000bf05300 */
[----:B------:R-:W-:Y:S05]  /*00f0*/  BRA.U !UP0, `(.L_x_1) ;  /* 0x0000000108107547 */ /* 0x000fea000b800000 */
[----:B------:R-:W1:Y:S02]  /*0100*/  LDC.64 R2, c[0x0][0x888] ;  /* 0x00022200ff027b82 */ /* 0x000e640000000a00 */
[----:B-1----:R1:W5:Y:S01]  /*0110*/  LDG.E R35, desc[UR46][R2.64] ;  /* 0x0000002e02237981 */ /* 0x002362000c1e1900 */
[----:B------:R-:W-:Y:S01]  /*0120*/  HFMA2 R59, -RZ, RZ, 0, 5.9604644775390625e-08 ;  /* 0x00000001ff3b7431 */ /* 0x000fe200000001ff */
[----:B------:R-:W-:Y:S05]  /*0130*/  BRA `(.L_x_0) ;  /* 0x00000000000c7947 */ /* 0x000fea0003800000 */
.L_x_1:
[----:B------:R-:W1:Y:S01]  /*0140*/  LDCU UR6, c[0x0][0x880] ;  /* 0x00011000ff0677ac */ /* 0x000e620008000800 */
[----:B------:R-:W-:Y:S01]  /*0150*/  HFMA2 R59, -RZ, RZ, 0, 5.9604644775390625e-08 ;  /* 0x00000001ff3b7431 */ /* 0x000fe200000001ff */
[----:B-1----:R-:W-:-:S07]  /*0160*/  MOV R35, UR6 ;  /* 0x0000000600237c02 */ /* 0x002fce0008000f00 */
.L_x_0:
[----:B------:R-:W2:Y:S02]  /*0170*/  LDCU.64 UR6, c[0x0][0x8b0] ;  /* 0x00011600ff0677ac */ /* 0x000ea40008000a00 */
[----:B--2---:R-:W-:-:S04]  /*0180*/  UISETP.NE.U32.AND UP0, UPT, UR6, URZ, UPT ;  /* 0x000000ff0600728c */ /* 0x004fc8000bf05070 */
[----:B------:R-:W-:-:S09]  /*0190*/  UISETP.NE.AND.EX UP0, UPT, UR7, URZ, UPT, UP0 ;  /* 0x000000ff0700728c */ /* 0x000fd2000bf05300 */
[----:B------:R-:W-:Y:S05]  /*01a0*/  BRA.U UP0, `(.L_x_2) ;  /* 0x0000000100247547 */ /* 0x000fea000b800000 */
[----:B------:R-:W2:Y:S02]  /*01b0*/  LDCU.64 UR6, c[0x0][0x8a8] ;  /* 0x00011500ff0677ac */ /* 0x000ea40008000a00 */
[----:B--2---:R-:W-:-:S04]  /*01c0*/  UISETP.NE.U32.AND UP0, UPT, UR6, URZ, UPT ;  /* 0x000000ff0600728c */ /* 0x004fc8000bf05070 */
[----:B------:R-:W-:-:S09]  /*01d0*/  UISETP.NE.AND.EX UP0, UPT, UR7, URZ, UPT, UP0 ;  /* 0x000000ff0700728c */ /* 0x000fd2000bf05300 */
[----:B------:R-:W-:Y:S05]  /*01e0*/  BRA.U !UP0, `(.L_x_3) ;  /* 0x00000001080c7547 */ /* 0x000fea000b800000 */
[----:B-1----:R-:W1:Y:S02]  /*01f0*/  LDC.64 R2, c[0x0][0x8a8] ;  /* 0x00022a00ff027b82 */ /* 0x002e640000000a00 */
[----:B-1----:R2:W5:Y:S01]  /*0200*/  LDG.E R33, desc[UR46][R2.64] ;  /* 0x0000002e02217981 */ /* 0x002562000c1e1900 */
[----:B------:R-:W-:Y:S05]  /*0210*/  BRA `(.L_x_2) ;  /* 0x0000000000087947 */ /* 0x000fea0003800000 */
.L_x_3:
[----:B------:R-:W2:Y:S02]  /*0220*/  LDCU UR6, c[0x0][0x8a0] ;  /* 0x00011400ff0677ac */ /* 0x000ea40008000800 */
[----:B--2---:R-:W-:Y:S02]  /*0230*/  MOV R33, UR6 ;  /* 0x0000000600217c02 */ /* 0x004fe40008000f00 */
.L_x_2:
[----:B------:R-:W-:Y:S01]  /*0240*/  IMAD.U32 R0, RZ, RZ, UR8 ;  /* 0x00000008ff007e24 */ /* 0x000fe2000f8e00ff */
[----:B------:R-:W-:Y:S04]  /*0250*/  BSSY.RECONVERGENT B0, `(.L_x_4) ;  /* 0x000000c000007945 */ /* 0x000fe80003800200 */
[C---:B------:R-:W-:Y:S02]  /*0260*/  ISETP.NE.OR P1, PT, R0.reuse, 0x1, !P5 ;  /* 0x000000010000780c */ /* 0x040fe40006f25670 */
[----:B------:R-:W-:-:S11]  /*0270*/  ISETP.NE.OR P0, PT, R0, 0x3, !P5 ;  /* 0x000000030000780c */ /* 0x000fd60006f05670 */
[----:B------:R-:W-:Y:S05]  /*0280*/  @P1 BRA `(.L_x_5) ;  /* 0x0000000000201947 */ /* 0x000fea0003800000 */
[----:B------:R-:W3:Y:S02]  /*0290*/  LDCU.64 UR6, c[0x0][0x348] ;  /* 0x00006900ff0677ac */ /* 0x000ee40008000a00 */
[----:B---3--:R-:W-:Y:S02]  /*02a0*/  UIADD3 UR10, UP1, UPT, UR6, 0x80, URZ ;  /* 0x00000080060a7890 */ /* 0x008fe4000ff3e0ff */
[----:B------:R-:W-:Y:S02]  /*02b0*/  UIADD3 UR6, UP0, UPT, UR6, 0x180, URZ ;  /* 0x0000018006067890 */ /* 0x000fe4000ff1e0ff */
[----:B------:R-:W-:Y:S02]  /*02c0*/  UIADD3.X UR11, UPT, UPT, URZ, UR7, URZ, UP1, !UPT ;  /* 0x00000007ff0b7290 */ /* 0x000fe40008ffe4ff */
[----:B------:R-:W-:-:S07]  /*02d0*/  UIADD3.X UR7, UPT, UPT, URZ, UR7, URZ, UP0, !UPT ;  /* 0x00000007ff077290 */ /* 0x000fce00087fe4ff */
[----:B------:R3:W-:Y:S02]  /*02e0*/  UTMACCTL.PF [UR10] ;  /* 0x000000000a0079b9 */ /* 0x0007e40008040000 */
[----:B------:R3:W-:Y:S02]  /*02f0*/  UTMACCTL.PF [UR6] ;  /* 0x00000000060079b9 */ /* 0x0007e40008040000 */
[----:B---3--:R-:W-:Y:S01]  /*0300*/  NOP ;  /* 0x0000000000007918 */ /* 0x008fe20000000000 */
.L_x_5:
[----:B------:R-:W-:Y:S05]  /*0310*/  BSYNC.RECONVERGENT B0 ;  /* 0x0000000000007941 */ /* 0x000fea0003800200 */
.L_x_4:
[----:B------:R-:W-:Y:S04]  /*0320*/  BSSY.RECONVERGENT B0, `(.L_x_6) ;  /* 0x000000a000007945 */ /* 0x000fe80003800200 */
        /* <DEDUP_REMOVED lines=9> */
.L_x_7:
[----:B------:R-:W-:Y:S05]  /*03c0*/  BSYNC.RECONVERGENT B0 ;  /* 0x0000000000007941 */ /* 0x000fea0003800200 */
.L_x_6:
[----:B------:R-:W3:Y:S01]  /*03d0*/  LDCU.64 UR6, c[0x0][0x888] ;  /* 0x00011100ff0677ac */ /* 0x000ee20008000a00 */
[----:B------:R-:W-:Y:S02]  /*03e0*/  UISETP.EQ.U32.AND UP1, UPT, UR4, URZ, UPT ;  /* 0x000000ff0400728c */ /* 0x000fe4000bf22070 */
[----:B------:R-:W-:Y:S02]  /*03f0*/  UPLOP3.LUT UP2, UPT, UPT, UPT, UPT, 0x80, 0x8 ;  /* 0x000000000008789c */ /* 0x000fe40003f4f070 */
[----:B---3--:R-:W-:-:S04]  /*0400*/  UISETP.NE.U32.AND UP0, UPT, UR6, URZ, UPT ;  /* 0x000000ff0600728c */ /* 0x008fc8000bf05070 */
[----:B------:R-:W-:-:S04]  /*0410*/  UISETP.NE.AND.EX UP0, UPT, UR7, URZ, UPT, UP0 ;  /* 0x000000ff0700728c */ /* 0x000fc8000bf05300 */
[----:B------:R-:W-:-:S04]  /*0420*/  UISETP.EQ.OR.EX UP3, UPT, UR5, URZ, !UP0, UP1 ;  /* 0x000000ff0500728c */ /* 0x000fc8000c762710 */
[----:B------:R-:W-:-:S05]  /*0430*/  UP2UR UR50, UPR, URZ, 0x8 ;  /* 0x00000008ff327883 */ /* 0x000fca0008000000 */
[----:B------:R-:W-:Y:S07]  /*0440*/  BRA.U !UP3, `(.L_x_8) ;  /* 0x000000010b207547 */ /* 0x000fee000b800000 */
[----:B------:R-:W-:Y:S01]  /*0450*/  UISETP.NE.U32.AND UP2, UPT, UR4, URZ, UPT ;  /* 0x000000ff0400728c */ /* 0x000fe2000bf45070 */
[----:B-----5:R-:W-:Y:S01]  /*0460*/  FSETP.NEU.AND P0, PT, R35, RZ, PT ;  /* 0x000000ff2300720b */ /* 0x020fe20003f0d000 */
[----:B------:R-:W-:Y:S02]  /*0470*/  USEL UR4, URZ, 0xffffffff, UP0 ;  /* 0xffffffffff047887 */ /* 0x000fe40008000000 */
[----:B------:R-:W-:-:S10]  /*0480*/  UISETP.NE.AND.EX UP2, UPT, UR5, URZ, UPT, UP2 ;  /* 0x000000ff0500728c */ /* 0x000fd4000bf45320 */
[----:B------:R-:W-:Y:S01]  /*0490*/  VOTEU.ANY UP1, P0 ;  /* 0x0000000000ff7886 */ /* 0x000fe20000020100 */
[----:B------:R-:W-:-:S04]  /*04a0*/  @!UP2 USEL UR4, URZ, 0xffffffff, UP1 ;  /* 0xffffffffff04a887 */ /* 0x000fc80008800000 */
[----:B------:R-:W-:-:S04]  /*04b0*/  ULOP3.LUT UR4, UR4, 0x1, URZ, 0xc0, !UPT ;  /* 0x0000000104047892 */ /* 0x000fc8000f8ec0ff */
[----:B------:R-:W-:-:S11]  /*04c0*/  UISETP.NE.U32.AND UP2, UPT, UR4, 0x1, UPT ;  /* 0x000000010400788c */ /* 0x000fd6000bf45070 */
.L_x_8:
[----:B-12---:R-:W1:Y:S01]  /*04d0*/  SHFL.IDX PT, R2, R65, RZ, 0x1f ;  /* 0x00001fff41027589 */ /* 0x006e6200000e0000 */
[----:B------:R-:W-:-:S04]  /*04e0*/  UISETP.NE.AND UP1, UPT, UR8, 0x2, UPT ;  /* 0x000000020800788c */ /* 0x000fc8000bf25270 */
[----:B------:R-:W-:Y:S01]  /*04f0*/  USEL UR6, URZ, 0x1, UP1 ;  /* 0x00000001ff067887 */ /* 0x000fe20008800000 */
[----:B-1----:R-:W-:-:S13]  /*0500*/  ISETP.NE.AND P0, PT, R2, RZ, PT ;  /* 0x000000ff0200720c */ /* 0x002fda0003f05270 */
[----:B------:R-:W-:Y:S05]  /*0510*/  @P0 BRA `(.L_x_9) ;  /* 0x0000000000480947 */ /* 0x000fea0003800000 */
[----:B------:R-:W1:Y:S01]  /*0520*/  S2UR UR5, SR_CgaCtaId ;  /* 0x00000000000579c3 */ /* 0x000e620000008800 */
[----:B------:R-:W-:Y:S01]  /*0530*/  UMOV UR7, 0x400 ;  /* 0x0000040000077882 */ /* 0x000fe20000000000 */
[----:B------:R-:W-:Y:S01]  /*0540*/  UMOV UR4, 0x1 ;  /* 0x0000000100047882 */ /* 0x000fe20000000000 */
[----:B------:R-:W-:Y:S01]  /*0550*/  ELECT P0, URZ, PT ;  /* 0x0000000000ff782f */ /* 0x000fe20003800000 */
[----:B------:R-:W-:-:S04]  /*0560*/  UIADD3 UR10, UPT, UPT, -UR4, 0x100000, URZ ;  /* 0x00100000040a7890 */ /* 0x000fc8000fffe1ff */
[----:B------:R-:W-:Y:S02]  /*0570*/  USHF.L.U32 UR11, UR10, 0xb, URZ ;  /* 0x0000000b0a0b7899 */ /* 0x000fe400080006ff */
[----:B------:R-:W-:Y:S02]  /*0580*/  USHF.L.U32 UR10, UR10, 0x1, URZ ;  /* 0x000000010a0a7899 */ /* 0x000fe400080006ff */
[----:B-1----:R-:W-:Y:S01]  /*0590*/  ULEA UR5, UR5, UR7, 0x18 ;  /* 0x0000000705057291 */ /* 0x002fe2000f8ec0ff */
[----:B------:R-:W1:Y:S11]  /*05a0*/  FENCE.VIEW.ASYNC.S ;  /* 0x00000000000073c6 */ /* 0x000e760000000000 */
[----:B-1----:R1:W2:Y:S01]  /*05b0*/  SYNCS.EXCH.64 URZ, [UR5], UR10 ;  /* 0x0000000a05ff75b2 */ /* 0x0022a20008000100 */
[----:B------:R1:W3:Y:S01]  /*05c0*/  SYNCS.EXCH.64 URZ, [UR5+0x20], UR10 ;  /* 0x0000200a05ff75b2 */ /* 0x0002e20008000100 */
[----:B------:R1:W4:Y:S01]  /*05d0*/  SYNCS.EXCH.64 URZ, [UR5+0x8], UR10 ;  /* 0x0000080a05ff75b2 */ /* 0x0003220008000100 */
[----:B------:R1:W1:Y:S01]  /*05e0*/  SYNCS.EXCH.64 URZ, [UR5+0x28], UR10 ;  /* 0x0000280a05ff75b2 */ /* 0x0002620008000100 */
[----:B------:R1:W1:Y:S01]  /*05f0*/  SYNCS.EXCH.64 URZ, [UR5+0x10], UR10 ;  /* 0x0000100a05ff75b2 */ /* 0x0002620008000100 */
[----:B------:R1:W1:Y:S01]  /*0600*/  SYNCS.EXCH.64 URZ, [UR5+0x30], UR10 ;  /* 0x0000300a05ff75b2 */ /* 0x0002620008000100 */
[----:B------:R1:W1:Y:S01]  /*0610*/  SYNCS.EXCH.64 URZ, [UR5+0x18], UR10 ;  /* 0x0000180a05ff75b2 */ /* 0x0002620008000100 */
[----:B------:R1:W1:Y:S01]  /*0620*/  SYNCS.EXCH.64 URZ, [UR5+0x38], UR10 ;  /* 0x0000380a05ff75b2 */ /* 0x0002620008000100 */
[----:B------:R-:W-:Y:S01]  /*0630*/  NOP ;  /* 0x0000000000007918 */ /* 0x000fe20000000000 */
.L_x_9:
[----:B------:R-:W2:Y:S01]  /*0640*/  SHFL.IDX PT, R2, R65, RZ, 0x1f ;  /* 0x00001fff41027589 */ /* 0x000ea200000e0000 */
[----:B------:R-:W-:Y:S01]  /*0650*/  NOP ;  /* 0x0000000000007918 */ /* 0x000fe20000000000 */
[----:B--2---:R-:W-:-:S13]  /*0660*/  ISETP.NE.AND P0, PT, R2, 0x1, PT ;  /* 0x000000010200780c */ /* 0x004fda0003f05270 */
[----:B------:R-:W-:Y:S05]  /*0670*/  @P0 BRA `(.L_x_10) ;  /* 0x0000000000580947 */ /* 0x000fea0003800000 */
[----:B------:R-:W2:Y:S01]  /*0680*/  S2UR UR7, SR_CgaCtaId ;  /* 0x00000000000779c3 */ /* 0x000ea20000008800 */
[----:B------:R-:W-:Y:S01]  /*0690*/  UMOV UR9, 0x400 ;  /* 0x0000040000097882 */ /* 0x000fe20000000000 */
[----:B-1----:R-:W-:Y:S01]  /*06a0*/  UMOV UR5, 0x20 ;  /* 0x0000002000057882 */ /* 0x002fe20000000000 */
[----:B------:R-:W-:Y:S01]  /*06b0*/  UMOV UR4, 0x80 ;  /* 0x0000008000047882 */ /* 0x000fe20000000000 */
[----:B------:R-:W-:-:S04]  /*06c0*/  UIADD3 UR10, UPT, UPT, -UR5, 0x100000, URZ ;  /* 0x00100000050a7890 */ /* 0x000fc8000fffe1ff */
[----:B------:R-:W-:Y:S02]  /*06d0*/  USHF.L.U32 UR11, UR10, 0xb, URZ ;  /* 0x0000000b0a0b7899 */ /* 0x000fe400080006ff */
[----:B------:R-:W-:Y:S02]  /*06e0*/  USHF.L.U32 UR10, UR10, 0x1, URZ ;  /* 0x000000010a0a7899 */ /* 0x000fe400080006ff */
[----:B------:R-:W-:-:S04]  /*06f0*/  UIADD3 UR4, UPT, UPT, -UR4, 0x100000, URZ ;  /* 0x0010000004047890 */ /* 0x000fc8000fffe1ff */
[----:B------:R-:W-:Y:S02]  /*0700*/  USHF.L.U32 UR5, UR4, 0xb, URZ ;  /* 0x0000000b04057899 */ /* 0x000fe400080006ff */
[----:B------:R-:W-:Y:S01]  /*0710*/  USHF.L.U32 UR4, UR4, 0x1, URZ ;  /* 0x0000000104047899 */ /* 0x000fe200080006ff */
[----:B------:R-:W-:Y:S01]  /*0720*/  ELECT P0, URZ, PT ;  /* 0x0000000000ff782f */ /* 0x000fe20003800000 */
[----:B--2---:R-:W-:Y:S01]  /*0730*/  ULEA UR7, UR7, UR9, 0x18 ;  /* 0x0000000907077291 */ /* 0x004fe2000f8ec0ff */
[----:B------:R-:W1:Y:S11]  /*0740*/  FENCE.VIEW.ASYNC.S ;  /* 0x00000000000073c6 */ /* 0x000e760000000000 */
[----:B-1----:R2:W1:Y:S01]  /*0750*/  SYNCS.EXCH.64 URZ, [UR7+0x40], UR10 ;  /* 0x0000400a07ff75b2 */ /* 0x0024620008000100 */
[----:B------:R2:W1:Y:S01]  /*0760*/  SYNCS.EXCH.64 URZ, [UR7+0x60], UR4 ;  /* 0x0000600407ff75b2 */ /* 0x0004620008000100 */
[----:B------:R2:W1:Y:S01]  /*0770*/  SYNCS.EXCH.64 URZ, [UR7+0x48], UR10 ;  /* 0x0000480a07ff75b2 */ /* 0x0004620008000100 */
[----:B------:R2:W1:Y:S01]  /*0780*/  SYNCS.EXCH.64 URZ, [UR7+0x68], UR4 ;  /* 0x0000680407ff75b2 */ /* 0x0004620008000100 */
[----:B------:R2:W1:Y:S01]  /*0790*/  SYNCS.EXCH.64 URZ, [UR7+0x50], UR10 ;  /* 0x0000500a07ff75b2 */ /* 0x0004620008000100 */
[----:B------:R2:W1:Y:S01]  /*07a0*/  SYNCS.EXCH.64 URZ, [UR7+0x70], UR4 ;  /* 0x0000700407ff75b2 */ /* 0x0004620008000100 */
[----:B------:R2:W1:Y:S01]  /*07b0*/  SYNCS.EXCH.64 URZ, [UR7+0x58], UR10 ;  /* 0x0000580a07ff75b2 */ /* 0x0004620008000100 */
[----:B------:R2:W1:Y:S02]  /*07c0*/  SYNCS.EXCH.64 URZ, [UR7+0x78], UR4 ;  /* 0x0000780407ff75b2 */ /* 0x0004640008000100 */
[----:B--2---:R-:W-:Y:S01]  /*07d0*/  NOP ;  /* 0x0000000000007918 */ /* 0x004fe20000000000 */
.L_x_10:
[----:B------:R-:W2:Y:S01]  /*07e0*/  SHFL.IDX PT, R2, R65, RZ, 0x1f ;  /* 0x00001fff41027589 */ /* 0x000ea200000e0000 */
[----:B------:R-:W-:Y:S01]  /*07f0*/  NOP ;  /* 0x0000000000007918 */ /* 0x000fe20000000000 */
[----:B--2---:R-:W-:-:S13]  /*0800*/  ISETP.NE.AND P0, PT, R2, 0x3, PT ;  /* 0x000000030200780c */ /* 0x004fda0003f05270 */
[----:B------:R-:W-:Y:S05]  /*0810*/  @P0 BRA `(.L_x_11) ;  /* 0x0000000000300947 */ /* 0x000fea0003800000 */
[----:B-1----:R-:W1:Y:S01]  /*0820*/  S2UR UR5, SR_CgaCtaId ;  /* 0x00000000000579c3 */ /* 0x002e620000008800 */
        /* <DEDUP_REMOVED lines=8> */
[----:B-1----:R2:W1:Y:S01]  /*08b0*/  SYNCS.EXCH.64 URZ, [UR5+0x80], UR10 ;  /* 0x0000800a05ff75b2 */ /* 0x0024620008000100 */
[----:B------:R2:W1:Y:S02]  /*08c0*/  SYNCS.EXCH.64 URZ, [UR5+0x88], UR10 ;  /* 0x0000880a05ff75b2 */ /* 0x0004640008000100 */
[----:B--2---:R-:W-:Y:S01]  /*08d0*/  NOP ;  /* 0x0000000000007918 */ /* 0x004fe20000000000 */
.L_x_11:
[----:B------:R-:W2:Y:S01]  /*08e0*/  SHFL.IDX PT, R2, R65, RZ, 0x1f ;  /* 0x00001fff41027589 */ /* 0x000ea200000e0000 */
[----:B------:R-:W-:Y:S01]  /*08f0*/  NOP ;  /* 0x0000000000007918 */ /* 0x000fe20000000000 */
[----:B--2---:R-:W-:-:S13]  /*0900*/  ISETP.NE.AND P0, PT, R2, 0x4, PT ;  /* 0x000000040200780c */ /* 0x004fda0003f05270 */
[----:B------:R-:W-:Y:S05]  /*0910*/  @P0 BRA `(.L_x_12) ;  /* 0x00000000004c0947 */ /* 0x000fea0003800000 */
[----:B-1----:R-:W1:Y:S01]  /*0920*/  S2UR UR5, SR_CgaCtaId ;  /* 0x00000000000579c3 */ /* 0x002e620000008800 */
[----:B------:R-:W-:Y:S01]  /*0930*/  UMOV UR9, 0x100 ;  /* 0x0000010000097882 */ /* 0x000fe20000000000 */
[----:B------:R-:W-:Y:S01]  /*0940*/  UMOV UR7, 0x400 ;  /* 0x0000040000077882 */ /* 0x000fe20000000000 */
[----:B------:R-:W-:Y:S01]  /*0950*/  USEL UR9, UR9, 0xe0, UP2 ;  /* 0x000000e009097887 */ /* 0x000fe20009000000 */
[----:B------:R-:W-:Y:S01]  /*0960*/  UMOV UR4, 0x1 ;  /* 0x0000000100047882 */ /* 0x000fe20000000000 */
[----:B------:R-:W-:Y:S01]  /*0970*/  ELECT P0, URZ, PT ;  /* 0x0000000000ff782f */ /* 0x000fe20003800000 */
[----:B------:R-:W-:-:S04]  /*0980*/  UIADD3 UR10, UPT, UPT, -UR4, 0x100000, URZ ;  /* 0x00100000040a7890 */ /* 0x000fc8000fffe1ff */
[----:B------:R-:W-:Y:S02]  /*0990*/  USHF.L.U32 UR11, UR10, 0xb, URZ ;  /* 0x0000000b0a0b7899 */ /* 0x000fe400080006ff */
[----:B------:R-:W-:Y:S02]  /*09a0*/  USHF.L.U32 UR10, UR10, 0x1, URZ ;  /* 0x000000010a0a7899 */ /* 0x000fe400080006ff */
[----:B------:R-:W-:-:S04]  /*09b0*/  UIADD3 UR12, UPT, UPT, -UR9, 0x100000, URZ ;  /* 0x00100000090c7890 */ /* 0x000fc8000fffe1ff */
[----:B------:R-:W-:Y:S02]  /*09c0*/  USHF.L.U32 UR13, UR12, 0xb, URZ ;  /* 0x0000000b0c0d7899 */ /* 0x000fe400080006ff */
[----:B------:R-:W-:Y:S02]  /*09d0*/  USHF.L.U32 UR12, UR12, 0x1, URZ ;  /* 0x000000010c0c7899 */ /* 0x000fe400080006ff */
[----:B-1----:R-:W-:Y:S01]  /*09e0*/  ULEA UR5, UR5, UR7, 0x18 ;  /* 0x0000000705057291 */ /* 0x002fe2000f8ec0ff */
[----:B------:R-:W1:Y:S11]  /*09f0*/  FENCE.VIEW.ASYNC.S ;  /* 0x00000000000073c6 */ /* 0x000e760000000000 */
[----:B-1----:R2:W1:Y:S01]  /*0a00*/  SYNCS.EXCH.64 URZ, [UR5+0x90], UR10 ;  /* 0x0000900a05ff75b2 */ /* 0x0024620008000100 */
[----:B------:R2:W1:Y:S01]  /*0a10*/  SYNCS.EXCH.64 URZ, [UR5+0xa0], UR12 ;  /* 0x0000a00c05ff75b2 */ /* 0x0004620008000100 */
[----:B------:R2:W1:Y:S01]  /*0a20*/  SYNCS.EXCH.64 URZ, [UR5+0x98], UR10 ;  /* 0x0000980a05ff75b2 */ /* 0x0004620008000100 */
[----:B------:R2:W1:Y:S02]  /*0a30*/  SYNCS.EXCH.64 URZ, [UR5+0xa8], UR12 ;  /* 0x0000a80c05ff75b2 */ /* 0x0004640008000100 */
[----:B--2---:R-:W-:Y:S01]  /*0a40*/  NOP ;  /* 0x0000000000007918 */ /* 0x004fe20000000000 */
.L_x_12:
        /* <DEDUP_REMOVED lines=26> */
.L_x_13:
        /* <DEDUP_REMOVED lines=18> */
.L_x_14:
[----:B-1----:R-:W1:Y:S01]  /*0d10*/  S2UR UR5, SR_CTAID.X ;  /* 0x00000000000579c3 */ /* 0x002e620000002500 */
[----:B------:R-:W-:-:S05]  /*0d20*/  CS2R.32 R60, SR_CgaSize ;  /* 0x00000000003c7805 */ /* 0x000fca0000008a00 */
[----:B------:R-:W-:-:S05]  /*0d30*/  IMAD R60, R60, -0xa0, RZ ;  /* 0xffffff603c3c7824 */ /* 0x000fca00078e02ff */
[----:B------:R-:W-:-:S14]  /*0d40*/  R2UR UR9, R60 ;  /* 0x000000003c0972ca */ /* 0x000fdc00000e0000 */
[----:B------:R-:W2:Y:S01]  /*0d50*/  LDCU UR9, c[0x0][UR9+0x2b0] ;  /* 0x00005600090977ac */ /* 0x000ea20008000800 */
[----:B------:R-:W-:Y:S01]  /*0d60*/  NOP ;  /* 0x0000000000007918 */ /* 0x000fe20000000000 */
[----:B------:R-:W-:-:S05]  /*0d70*/  CS2R.32 R60, SR_CgaSize ;  /* 0x00000000003c7805 */ /* 0x000fca0000008a00 */
[----:B------:R-:W-:-:S05]  /*0d80*/  IMAD R60, R60, -0xa0, RZ ;  /* 0xffffff603c3c7824 */ /* 0x000fca00078e02ff */
[----:B------:R-:W-:-:S14]  /*0d90*/  R2UR UR7, R60 ;  /* 0x000000003c0772ca */ /* 0x000fdc00000e0000 */
[----:B------:R-:W3:Y:S01]  /*0da0*/  LDCU UR7, c[0x0][UR7+0x2b4] ;  /* 0x00005680070777ac */ /* 0x000ee20008000800 */
[----:B------:R-:W4:Y:S08]  /*0db0*/  S2UR UR4, SR_CTAID.Y ;  /* 0x00000000000479c3 */ /* 0x000f300000002600 */
[----:B------:R-:W3:Y:S01]  /*0dc0*/  LDC R9, c[0x0][0xb24] ;  /* 0x0002c900ff097b82 */ /* 0x000ee20000000800 */
[----:B-1----:R-:W-:-:S02]  /*0dd0*/  I2FP.F32.U32 R4, UR5 ;  /* 0x0000000500047c45 */ /* 0x002fc40008201000 */
[----:B------:R-:W-:-:S05]  /*0de0*/  CS2R.32 R5, SR_CgaSize ;  /* 0x0000000000057805 */ /* 0x000fca0000008a00 */
[----:B------:R-:W-:-:S06]  /*0df0*/  IMAD R5, R5, -0xa0, RZ ;  /* 0xffffff6005057824 */ /* 0x000fcc00078e02ff */
[----:B------:R-:W1:Y:S01]  /*0e00*/  LDC R5, c[0x0][R5+0x2a0] ;  /* 0x0000a80005057b82 */ /* 0x000e620000000800 */
[----:B------:R-:W-:Y:S01]  /*0e10*/  MOV R21, UR5 ;  /* 0x0000000500157c02 */ /* 0x000fe20008000f00 */
[----:B--2---:R-:W-:Y:S01]  /*0e20*/  FMUL R4, R4, UR9 ;  /* 0x0000000904047c20 */ /* 0x004fe20008400000 */
[----:B----4-:R-:W-:Y:S02]  /*0e30*/  I2FP.F32.U32 R2, UR4 ;  /* 0x0000000400027c45 */ /* 0x010fe40008201000 */
[----:B------:R-:W-:-:S05]  /*0e40*/  CS2R.32 R3, SR_CgaSize ;  /* 0x0000000000037805 */ /* 0x000fca0000008a00 */
[----:B------:R-:W-:-:S06]  /*0e50*/  IMAD R3, R3, -0xa0, RZ ;  /* 0xffffff6003037824 */ /* 0x000fcc00078e02ff */
[----:B------:R-:W2:Y:S01]  /*0e60*/  LDC R3, c[0x0][R3+0x2a4] ;  /* 0x0000a90003037b82 */ /* 0x000ea20000000800 */
[----:B------:R-:W4:Y:S01]  /*0e70*/  F2I.U32.TRUNC.NTZ R60, R4 ;  /* 0x00000004003c7305 */ /* 0x000f22000020f000 */
[----:B------:R-:W-:Y:S01]  /*0e80*/  MOV R20, UR4 ;  /* 0x0000000400147c02 */ /* 0x000fe20008000f00 */
[----:B---3--:R-:W-:-:S05]  /*0e90*/  FMUL R2, R2, UR7 ;  /* 0x0000000702027c20 */ /* 0x008fca0008400000 */
[----:B------:R-:W-:Y:S01]  /*0ea0*/  BAR.SYNC.DEFER_BLOCKING 0x0 ;  /* 0x0000000000007b1d */ /* 0x000fe20000010000 */
[----:B------:R-:W-:-:S05]  /*0eb0*/  ISETP.GE.AND P0, PT, R9, 0x1, PT ;  /* 0x000000010900780c */ /* 0x000fca0003f06270 */
[----:B------:R-:W3:Y:S02]  /*0ec0*/  F2I.U32.TRUNC.NTZ R58, R2 ;  /* 0x00000002003a7305 */ /* 0x000ee4000020f000 */
[----:B------:R-:W2:Y:S01]  /*0ed0*/  S2UR UR36, SR_CTAID.Z ;  /* 0x00000000002479c3 */ /* 0x000ea20000002700 */
[----:B----4-:R-:W-:-:S05]  /*0ee0*/  IADD3 R60, PT, PT, -R60, RZ, RZ ;  /* 0x000000ff3c3c7210 */ /* 0x010fca0007ffe1ff */
[----:B-1----:R-:W-:Y:S01]  /*0ef0*/  IMAD R60, R5, R60, UR5 ;  /* 0x00000005053c7e24 */ /* 0x002fe2000f8e023c */
[----:B---3--:R-:W-:-:S05]  /*0f00*/  IADD3 R58, PT, PT, -R58, RZ, RZ ;  /* 0x000000ff3a3a7210 */ /* 0x008fca0007ffe1ff */
[----:B--2---:R-:W-:Y:S01]  /*0f10*/  IMAD R58, R3, R58, UR4 ;  /* 0x00000004033a7e24 */ /* 0x004fe2000f8e023a */
[----:B------:R-:W-:Y:S06]  /*0f20*/  @!P0 BRA `(.L_x_15) ;  /* 0x0000000000b88947 */ /* 0x000fec0003800000 */
[----:B------:R-:W1:Y:S01]  /*0f30*/  LDC.64 R4, c[0x0][0xb18] ;  /* 0x0002c600ff047b82 */ /* 0x000e620000000a00 */
[----:B------:R-:W-:-:S07]  /*0f40*/  ISETP.NE.AND P0, PT, R9, 0x1, PT ;  /* 0x000000010900780c */ /* 0x000fce0003f05270 */
[----:B------:R-:W2:Y:S08]  /*0f50*/  LDC R10, c[0x0][0xb0c] ;  /* 0x0002c300ff0a7b82 */ /* 0x000eb00000000800 */
[----:B------:R-:W3:Y:S08]  /*0f60*/  LDC R11, c[0x0][0x370] ;  /* 0x0000dc00ff0b7b82 */ /* 0x000ef00000000800 */
[----:B------:R-:W4:Y:S01]  /*0f70*/  LDC R12, c[0x0][0x374] ;  /* 0x0000dd00ff0c7b82 */ /* 0x000f220000000800 */
[----:B-1----:R-:W-:-:S07]  /*0f80*/  ISETP.NE.AND P1, PT, R4, 0x1, PT ;  /* 0x000000010400780c */ /* 0x002fce0003f25270 */
[----:B------:R-:W3:Y:S01]  /*0f90*/  LDC.64 R6, c[0x0][0xb10] ;  /* 0x0002c400ff067b82 */ /* 0x000ee20000000a00 */
[----:B--2---:R-:W-:-:S07]  /*0fa0*/  ISETP.NE.AND P2, PT, R10, 0x1, PT ;  /* 0x000000010a00780c */ /* 0x004fce0003f45270 */
[----:B------:R-:W1:Y:S08]  /*0fb0*/  LDC R8, c[0x0][0xb20] ;  /* 0x0002c800ff087b82 */ /* 0x000e700000000800 */
[----:B------:R-:W2:Y:S01]  /*0fc0*/  LDC.64 R2, c[0x0][0xb28] ;  /* 0x0002ca00ff027b82 */ /* 0x000ea20000000a00 */
[----:B----4-:R-:W-:-:S04]  /*0fd0*/  IMAD.HI.U32 R13, R12, R5, RZ ;  /* 0x000000050c0d7227 */ /* 0x010fc800078e00ff */
[----:B------:R-:W-:-:S04]  /*0fe0*/  IMAD.HI.U32 R5, R20, R5, RZ ;  /* 0x0000000514057227 */ /* 0x000fc800078e00ff */
[----:B---3--:R-:W-:-:S04]  /*0ff0*/  IMAD.HI.U32 R14, R11, R6, RZ ;  /* 0x000000060b0e7227 */ /* 0x008fc800078e00ff */
[C---:B------:R-:W-:Y:S01]  /*1000*/  IMAD.HI.U32 R16, R21.reuse, R6, RZ ;  /* 0x0000000615107227 */ /* 0x040fe200078e00ff */
[-C--:B------:R-:W-:Y:S02]  /*1010*/  @P2 SHF.R.U32.HI R11, RZ, R7.reuse, R14 ;  /* 0x00000007ff0b2219 */ /* 0x080fe4000001160e */
[-C--:B-1----:R-:W-:Y:S02]  /*1020*/  @P1 SHF.R.U32.HI R12, RZ, R8.reuse, R13 ;  /* 0x00000008ff0c1219 */ /* 0x082fe4000001160d */
[----:B------:R-:W-:Y:S02]  /*1030*/  SHF.R.U32.HI R5, RZ, R8, R5 ;  /* 0x00000008ff057219 */ /* 0x000fe40000011605 */
[----:B------:R-:W-:Y:S02]  /*1040*/  SHF.R.U32.HI R16, RZ, R7, R16 ;  /* 0x00000007ff107219 */ /* 0x000fe40000011610 */
[----:B------:R-:W-:Y:S01]  /*1050*/  SEL R5, R20, R5, !P1 ;  /* 0x0000000514057207 */ /* 0x000fe20004800000 */
[----:B--2---:R-:W-:Y:S01]  /*1060*/  IMAD.HI.U32 R14, R12, R2, RZ ;  /* 0x000000020c0e7227 */ /* 0x004fe200078e00ff */
[----:B------:R-:W-:-:S02]  /*1070*/  SEL R7, R21, R16, !P2 ;  /* 0x0000001015077207 */ /* 0x000fc40005000000 */
[----:B------:R-:W-:Y:S01]  /*1080*/  IADD3 R13, PT, PT, -R5, RZ, RZ ;  /* 0x000000ff050d7210 */ /* 0x000fe20007ffe1ff */
[----:B------:R-:W-:Y:S01]  /*1090*/  IMAD.HI.U32 R6, R11, R2, RZ ;  /* 0x000000020b067227 */ /* 0x000fe200078e00ff */
[----:B------:R-:W-:-:S03]  /*10a0*/  @P0 SHF.R.U32.HI R12, RZ, R3, R14 ;  /* 0x00000003ff0c0219 */ /* 0x000fc6000001160e */
[----:B------:R-:W-:Y:S01]  /*10b0*/  IMAD R13, R4, R13, R20 ;  /* 0x0000000d040d7224 */ /* 0x000fe200078e0214 */
[----:B------:R-:W-:Y:S01]  /*10c0*/  @P0 SHF.R.U32.HI R11, RZ, R3, R6 ;  /* 0x00000003ff0b0219 */ /* 0x000fe20000011606 */
[----:B------:R-:W-:-:S04]  /*10d0*/  IMAD R12, R12, R9, RZ ;  /* 0x000000090c0c7224 */ /* 0x000fc800078e02ff */
[----:B------:R-:W-:Y:S01]  /*10e0*/  IMAD R6, R11, R9, RZ ;  /* 0x000000090b067224 */ /* 0x000fe200078e02ff */
[----:B------:R-:W-:-:S04]  /*10f0*/  ISETP.GE.AND P1, PT, R5, R12, PT ;  /* 0x0000000c0500720c */ /* 0x000fc80003f26270 */
[----:B------:R-:W-:Y:S01]  /*1100*/  ISETP.GE.OR P1, PT, R7, R6, P1 ;  /* 0x000000060700720c */ /* 0x000fe20000f26670 */
[----:B------:R-:W-:-:S05]  /*1110*/  IMAD.HI.U32 R6, R5, R2, RZ ;  /* 0x0000000205067227 */ /* 0x000fca00078e00ff */
[----:B------:R-:W-:-:S04]  /*1120*/  SHF.R.U32.HI R6, RZ, R3, R6 ;  /* 0x00000003ff067219 */ /* 0x000fc80000011606 */
[----:B------:R-:W-:-:S03]  /*1130*/  SEL R6, R5, R6, !P0 ;  /* 0x0000000605067207 */ /* 0x000fc60004000000 */
[----:B------:R-:W-:Y:S01]  /*1140*/  @!P1 IMAD.HI.U32 R8, R7, R2, RZ ;  /* 0x0000000207089227 */ /* 0x000fe200078e00ff */
[----:B------:R-:W-:-:S04]  /*1150*/  IADD3 R2, PT, PT, -R6, RZ, RZ ;  /* 0x000000ff06027210 */ /* 0x000fc80007ffe1ff */
[----:B------:R-:W-:Y:S01]  /*1160*/  @!P1 SHF.R.U32.HI R8, RZ, R3, R8 ;  /* 0x00000003ff089219 */ /* 0x000fe20000011608 */
[----:B------:R-:W-:-:S03]  /*1170*/  IMAD R2, R9, R2, R5 ;  /* 0x0000000209027224 */ /* 0x000fc600078e0205 */
[----:B------:R-:W-:-:S05]  /*1180*/  @!P1 SEL R3, R7, R8, !P0 ;  /* 0x0000000807039207 */ /* 0x000fca0004000000 */
[--C-:B------:R-:W-:Y:S02]  /*1190*/  @!P1 IMAD.IADD R6, R6, 0x1, -R3.reuse ;  /* 0x0000000106069824 */ /* 0x100fe400078e0a03 */
[----:B------:R-:W-:Y:S01]  /*11a0*/  @!P1 IMAD R3, R2, R11, R3 ;  /* 0x0000000b02039224 */ /* 0x000fe200078e0203 */
[----:B------:R-:W-:Y:S01]  /*11b0*/  IADD3 R2, PT, PT, -R7, RZ, RZ ;  /* 0x000000ff07027210 */ /* 0x000fe20007ffe1ff */
[----:B------:R-:W-:Y:S02]  /*11c0*/  @!P1 IMAD R5, R6, R9, R7 ;  /* 0x0000000906059224 */ /* 0x000fe400078e0207 */
[----:B------:R-:W-:Y:S02]  /*11d0*/  @!P1 IMAD.MOV.U32 R7, RZ, RZ, R3 ;  /* 0x000000ffff079224 */ /* 0x000fe400078e0003 */
[----:B------:R-:W-:Y:S02]  /*11e0*/  IMAD R2, R10, R2, R21 ;  /* 0x000000020a027224 */ /* 0x000fe400078e0215 */
[----:B------:R-:W-:-:S02]  /*11f0*/  IMAD R20, R5, R4, R13 ;  /* 0x0000000405147224 */ /* 0x000fc400078e020d */
[----:B------:R-:W-:Y:S02]  /*1200*/  IMAD R21, R7, R10, R2 ;  /* 0x0000000a07157224 */ /* 0x000fe400078e0202 */
.L_x_15:
[----:B------:R-:W1:Y:S01]  /*1210*/  LDCU UR4, c[0x0][0xb30] ;  /* 0x00016600ff0477ac */ /* 0x000e620008000800 */
[----:B------:R-:W2:Y:S08]  /*1220*/  S2UR UR37, SR_CgaCtaId ;  /* 0x00000000002579c3 */ /* 0x000eb00000008800 */
[----:B------:R-:W3:Y:S01]  /*1230*/  LDC R26, c[0x0][0xb24] ;  /* 0x0002c900ff1a7b82 */ /* 0x000ee20000000800 */
[----:B-1----:R-:W-:-:S09]  /*1240*/  UISETP.NE.AND UP1, UPT, UR4, 0x1, UPT ;  /* 0x000000010400788c */ /* 0x002fd2000bf25270 */
[----:B--2---:R-:W-:Y:S05]  /*1250*/  BRA.U UP1, `(.L_x_16) ;  /* 0x0000000101407547 */ /* 0x004fea000b800000 */
[----:B------:R-:W1:Y:S08]  /*1260*/  LDC.64 R4, c[0x0][0xb10] ;  /* 0x0002c400ff047b82 */ /* 0x000e700000000a00 */
[----:B------:R-:W2:Y:S08]  /*1270*/  LDC.64 R2, c[0x0][0xb18] ;  /* 0x0002c600ff027b82 */ /* 0x000eb00000000a00 */
[----:B------:R-:W4:Y:S08]  /*1280*/  LDC R6, c[0x0][0xb20] ;  /* 0x0002c800ff067b82 */ /* 0x000f300000000800 */
[----:B------:R-:W3:Y:S01]  /*1290*/  LDC R8, c[0x0][0xb0c] ;  /* 0x0002c300ff087b82 */ /* 0x000ee20000000800 */
[----:B-1----:R-:W-:-:S05]  /*12a0*/  IMAD.HI.U32 R4, R21, R4, RZ ;  /* 0x0000000415047227 */ /* 0x002fca00078e00ff */
[----:B------:R-:W-:Y:S01]  /*12b0*/  SHF.R.U32.HI R4, RZ, R5, R4 ;  /* 0x00000005ff047219 */ /* 0x000fe20000011604 */
[----:B--2---:R-:W-:Y:S01]  /*12c0*/  IMAD.HI.U32 R3, R20, R3, RZ ;  /* 0x0000000314037227 */ /* 0x004fe200078e00ff */
[----:B------:R-:W-:-:S04]  /*12d0*/  ISETP.NE.AND P0, PT, R2, 0x1, PT ;  /* 0x000000010200780c */ /* 0x000fc80003f05270 */
[----:B----4-:R-:W-:-:S04]  /*12e0*/  SHF.R.U32.HI R3, RZ, R6, R3 ;  /* 0x00000006ff037219 */ /* 0x010fc80000011603 */
[----:B------:R-:W-:Y:S02]  /*12f0*/  SEL R3, R20, R3, !P0 ;  /* 0x0000000314037207 */ /* 0x000fe40004000000 */
[----:B---3--:R-:W-:-:S04]  /*1300*/  ISETP.NE.AND P1, PT, R8, 0x1, PT ;  /* 0x000000010800780c */ /* 0x008fc80003f25270 */
[----:B------:R-:W-:-:S05]  /*1310*/  SEL R4, R21, R4, !P1 ;  /* 0x0000000415047207 */ /* 0x000fca0004800000 */
[----:B------:R-:W-:Y:S02]  /*1320*/  IMAD.IADD R5, R3, 0x1, -R4 ;  /* 0x0000000103057824 */ /* 0x000fe400078e0a04 */
[----:B------:R-:W-:Y:S02]  /*1330*/  IMAD.IADD R3, R4, 0x1, -R3 ;  /* 0x0000000104037824 */ /* 0x000fe400078e0a03 */
[----:B------:R-:W-:Y:S02]  /*1340*/  IMAD R21, R5, R8, R21 ;  /* 0x0000000805157224 */ /* 0x000fe400078e0215 */
[----:B------:R-:W-:-:S07]  /*1350*/  IMAD R20, R3, R2, R20 ;  /* 0x0000000203147224 */ /* 0x000fce00078e0214 */
.L_x_16:
[----:B------:R-:W-:Y:S01]  /*1360*/  BAR.SYNC.DEFER_BLOCKING 0x0 ;  /* 0x0000000000007b1d */ /* 0x000fe20000010000 */
[----:B------:R-:W-:Y:S01]  /*1370*/  UISETP.NE.AND UP1, UPT, UR8, 0x2, UPT ;  /* 0x000000020800788c */ /* 0x000fe2000bf25270 */
[----:B------:R-:W-:Y:S02]  /*1380*/  ISETP.NE.OR P5, PT, R0, 0x2, !P5 ;  /* 0x000000020000780c */ /* 0x000fe40006fa5670 */
[----:B------:R-:W-:-:S06]  /*1390*/  LOP3.LUT R2, R72, 0x1f, RZ, 0xc0, !PT ;  /* 0x0000001f48027812 */ /* 0x000fcc00078ec0ff */
[----:B------:R-:W-:Y:S05]  /*13a0*/  BRA.U UP1, `(.L_x_17) ;  /* 0x0000001101b87547 */ /* 0x000fea000b800000 */
[----:B------:R-:W1:Y:S01]  /*13b0*/  LDCU UR13, c[0x0][0x38c] ;  /* 0x00007180ff0d77ac */ /* 0x000e620008000800 */
[----:B------:R-:W2:Y:S01]  /*13c0*/  LDC R9, c[0x0][0x370] ;  /* 0x0000dc00ff097b82 */ /* 0x000ea20000000800 */
[----:B------:R-:W-:Y:S01]  /*13d0*/  PLOP3.LUT P1, PT, PT, PT, UP2, 0x80, 0x8 ;  /* 0x000000000008781c */ /* 0x000fe20003f2f028 */
[----:B------:R-:W-:Y:S01]  /*13e0*/  HFMA2 R12, -RZ, RZ, 0, 0 ;  /* 0x00000000ff0c7431 */ /* 0x000fe200000001ff */
[----:B------:R-:W-:Y:S01]  /*13f0*/  ISETP.EQ.OR P4, PT, R2, RZ, P5 ;  /* 0x000000ff0200720c */ /* 0x000fe20002f82670 */
[----:B------:R-:W-:Y:S01]  /*1400*/  IMAD.MOV.U32 R15, RZ, RZ, 0x1 ;  /* 0x00000001ff0f7424 */ /* 0x000fe200078e00ff */
[----:B------:R-:W-:Y:S01]  /*1410*/  PLOP3.LUT P1, PT, P1, PT, PT, 0x8, 0x80 ;  /* 0x000000000080781c */ /* 0x000fe20000f2e170 */
[----:B------:R-:W-:Y:S01]  /*1420*/  IMAD.MOV.U32 R14, RZ, RZ, RZ ;  /* 0x000000ffff0e7224 */ /* 0x000fe200078e00ff */
[----:B------:R-:W-:Y:S01]  /*1430*/  MOV R8, 0x1 ;  /* 0x0000000100087802 */ /* 0x000fe20000000f00 */
[----:B------:R-:W4:Y:S01]  /*1440*/  LDC R0, c[0x0][0x374] ;  /* 0x0000dd00ff007b82 */ /* 0x000f220000000800 */
[----:B------:R-:W-:Y:S01]  /*1450*/  IMAD.MOV.U32 R10, RZ, RZ, RZ ;  /* 0x000000ffff0a7224 */ /* 0x000fe200078e00ff */
[----:B------:R-:W2:Y:S01]  /*1460*/  LDCU.64 UR22, c[0x0][0x348] ;  /* 0x00006900ff1677ac */ /* 0x000ea20008000a00 */
[----:B------:R-:W-:Y:S01]  /*1470*/  UMOV UR6, URZ ;  /* 0x000000ff00067c82 */ /* 0x000fe20008000000 */
[----:B-1----:R-:W-:-:S04]  /*1480*/  UIADD3 UR5, UPT, UPT, UR13, 0x7f, URZ ;  /* 0x0000007f0d057890 */ /* 0x002fc8000fffe0ff */
[----:B------:R-:W-:-:S04]  /*1490*/  USHF.R.S32.HI UR4, URZ, 0x1f, UR5 ;  /* 0x0000001fff047899 */ /* 0x000fc80008011405 */
[----:B------:R-:W-:-:S04]  /*14a0*/  ULEA.HI UR4, UR4, UR5, URZ, 0x7 ;  /* 0x0000000504047291 */ /* 0x000fc8000f8f38ff */
[----:B------:R-:W-:Y:S02]  /*14b0*/  USHF.R.S32.HI UR15, URZ, 0x7, UR4 ;  /* 0x00000007ff0f7899 */ /* 0x000fe40008011404 */
[----:B------:R-:W-:Y:S02]  /*14c0*/  UIADD3 UR4, UPT, UPT, UR13, -0x1, URZ ;  /* 0xffffffff0d047890 */ /* 0x000fe4000fffe0ff */
[----:B------:R-:W-:Y:S02]  /*14d0*/  UISETP.LT.U32.AND UP0, UPT, UR15, 0x4, UPT ;  /* 0x000000040f00788c */ /* 0x000fe4000bf01070 */
[----:B------:R-:W-:Y:S02]  /*14e0*/  UISETP.GE.U32.AND UP1, UPT, UR4, -0xff, UPT ;  /* 0xffffff010400788c */ /* 0x000fe4000bf26070 */
[----:B------:R-:W-:Y:S02]  /*14f0*/  USEL UR14, UR15, 0x4, UP0 ;  /* 0x000000040f0e7887 */ /* 0x000fe40008000000 */
[----:B------:R-:W-:-:S02]  /*1500*/  UIADD3 UR13, UPT, UPT, UR13, 0xfe, URZ ;  /* 0x000000fe0d0d7890 */ /* 0x000fc4000fffe0ff */
[----:B------:R-:W-:Y:S02]  /*1510*/  UIADD3 UR5, UPT, UPT, UR14, -0x1, URZ ;  /* 0xffffffff0e057890 */ /* 0x000fe4000fffe0ff */
[----:B------:R-:W-:-:S03]  /*1520*/  UIADD3 UR7, UPT, UPT, UR15, -UR14, URZ ;  /* 0x8000000e0f077290 */ /* 0x000fc6000fffe0ff */
[----:B------:R-:W-:-:S04]  /*1530*/  @UP1 UIADD3 UR5, UPT, UPT, UR14, URZ, URZ ;  /* 0x000000ff0e051290 */ /* 0x000fc8000fffe0ff */
[----:B--2---:R-:W-:-:S12]  /*1540*/  UIADD3 UR5, UPT, UPT, UR5, 0x1, URZ ;  /* 0x0000000105057890 */ /* 0x004fd8000fffe0ff */
.L_x_35:
[----:B------:R-:W-:Y:S01]  /*1550*/  UISETP.NE.AND UP0, UPT, UR37, URZ, UPT ;  /* 0x000000ff2500728c */ /* 0x000fe2000bf05270 */
[----:B------:R-:W1:Y:S08]  /*1560*/  S2UR UR37, SR_CgaCtaId ;  /* 0x00000000002579c3 */ /* 0x000e700000008800 */
[----:B------:R-:W-:Y:S05]  /*1570*/  BRA.U UP0, `(.L_x_18) ;  /* 0x0000000100347547 */ /* 0x000fea000b800000 */
[----:B------:R-:W2:Y:S01]  /*1580*/  S2R R2, SR_CgaCtaId ;  /* 0x0000000000027919 */ /* 0x000ea20000008800 */
[----:B------:R-:W-:-:S04]  /*1590*/  MOV R3, 0x400 ;  /* 0x0000040000037802 */ /* 0x000fc80000000f00 */
[----:B--2---:R-:W-:Y:S02]  /*15a0*/  LEA R3, R2, R3, 0x18 ;  /* 0x0000000302037211 */ /* 0x004fe400078ec0ff */
[----:B------:R-:W-:-:S03]  /*15b0*/  SHF.L.U32 R2, R8, 0x1f, RZ ;  /* 0x0000001f08027819 */ /* 0x000fc600000006ff */
[----:B------:R-:W-:-:S04]  /*15c0*/  IMAD R3, R10, 0x8, R3 ;  /* 0x000000080a037824 */ /* 0x000fc800078e0203 */
[----:B------:R-:W2:Y:S02]  /*15d0*/  SYNCS.PHASECHK.TRANS64.TRYWAIT P0, [R3+URZ+0x100], R2 ;  /* 0x00010002030075a7 */ /* 0x000ea400080011ff */
[----:B--2---:R-:W-:Y:S05]  /*15e0*/  @!P0 BRA `(.L_x_19) ;  /* 0x0000006800e48947 */ /* 0x004fea0003800000 */
.L_x_131:
[----:B------:R-:W-:Y:S01]  /*15f0*/  VIADD R10, R10, 0x1 ;  /* 0x000000010a0a7836 */ /* 0x000fe20000000000 */
[----:B------:R2:W-:Y:S04]  /*1600*/  SYNCS.ARRIVE.TRANS64.A1T0 RZ, [R3+URZ+0xf0], RZ ;  /* 0x0000f0ff03ff79a7 */ /* 0x0005e800081000ff */
[----:B------:R-:W-:-:S04]  /*1610*/  ISETP.NE.AND P0, PT, R10, 0x2, PT ;  /* 0x000000020a00780c */ /* 0x000fc80003f05270 */
[----:B------:R-:W-:Y:S02]  /*1620*/  SEL R10, R10, RZ, P0 ;  /* 0x000000ff0a0a7207 */ /* 0x000fe40000000000 */
[----:B--2---:R-:W-:-:S04]  /*1630*/  SEL R3, RZ, 0x1, P0 ;  /* 0x00000001ff037807 */ /* 0x004fc80000000000 */
[----:B------:R-:W-:-:S07]  /*1640*/  LOP3.LUT R8, R8, R3, RZ, 0x3c, !PT ;  /* 0x0000000308087212 */ /* 0x000fce00078e3cff */
.L_x_18:
[----:B------:R-:W-:Y:S01]  /*1650*/  UMOV UR4, 0x400 ;  /* 0x0000040000047882 */ /* 0x000fe20000000000 */
[----:B------:R-:W-:Y:S01]  /*1660*/  SHF.L.U32 R2, R15, 0x1f, RZ ;  /* 0x0000001f0f027819 */ /* 0x000fe200000006ff */
[----:B-1----:R-:W-:Y:S01]  /*1670*/  ULEA UR4, UR37, UR4, 0x18 ;  /* 0x0000000425047291 */ /* 0x002fe2000f8ec0ff */
[----:B------:R-:W-:Y:S01]  /*1680*/  R2UR UR35, R21 ;  /* 0x00000000152372ca */ /* 0x000fe200000e0000 */
[----:B------:R-:W-:Y:S01]  /*1690*/  UISETP.GE.U32.AND UP0, UPT, UR13, 0xff, UPT ;  /* 0x000000ff0d00788c */ /* 0x000fe2000bf06070 */
[----:B------:R-:W-:Y:S01]  /*16a0*/  R2UR UR19, R20 ;  /* 0x00000000141372ca */ /* 0x000fe200000e0000 */
[----:B------:R-:W-:Y:S01]  /*16b0*/  ULEA UR8, UR6, UR4, 0x3 ;  /* 0x0000000406087291 */ /* 0x000fe2000f8e18ff */
[----:B------:R-:W-:-:S08]  /*16c0*/  UMOV UR29, URZ ;  /* 0x000000ff001d7c82 */ /* 0x000fd00008000000 */
[----:B------:R1:W2:Y:S01]  /*16d0*/  SYNCS.PHASECHK.TRANS64.TRYWAIT P0, [UR8+0x20], R2 ;  /* 0x00002002ff0075a7 */ /* 0x0002a20008001108 */
[----:B------:R-:W-:Y:S02]  /*16e0*/  USHF.L.U32 UR35, UR35, 0x6, URZ ;  /* 0x0000000623237899 */ /* 0x000fe400080006ff */
[----:B------:R-:W-:Y:S01]  /*16f0*/  USHF.L.U32 UR19, UR19, 0x7, URZ ;  /* 0x0000000713137899 */ /* 0x000fe200080006ff */
[----:B------:R-:W-:Y:S11]  /*1700*/  BRA.U !UP0, `(.L_x_20) ;  /* 0x0000000108d87547 */ /* 0x000ff6000b800000 */
[----:B------:R-:W-:Y:S01]  /*1710*/  UMOV UR21, URZ ;  /* 0x000000ff00157c82 */ /* 0x000fe20008000000 */
[----:B------:R-:W-:-:S05]  /*1720*/  UMOV UR42, UR6 ;  /* 0x00000006002a7c82 */ /* 0x000fca0008000000 */
.L_x_25:
[----:B-1----:R-:W-:Y:S01]  /*1730*/  ULEA UR33, UR42, UR4, 0x3 ;  /* 0x000000042a217291 */ /* 0x002fe2000f8e18ff */
[----:B--2---:R-:W-:Y:S01]  /*1740*/  @!P5 MOV R3, 0xc000 ;  /* 0x0000c0000003d802 */ /* 0x004fe20000000f00 */
[----:B--2---:R-:W-:Y:S10]  /*1750*/  @P0 BRA `(.L_x_21) ;  /* 0x00000000000c0947 */ /* 0x004ff40003800000 */
[----:B------:R-:W-:-:S04]  /*1760*/  SHF.L.U32 R5, R15, 0x1f, RZ ;  /* 0x0000001f0f057819 */ /* 0x000fc800000006ff */
[----:B------:R-:W2:Y:S02]  /*1770*/  SYNCS.PHASECHK.TRANS64.TRYWAIT P0, [UR33+0x20], R5 ;  /* 0x00002005ff0075a7 */ /* 0x000ea40008001121 */
[----:B--2---:R-:W-:Y:S05]  /*1780*/  @!P0 BRA `(.L_x_22) ;  /* 0x0000006800908947 */ /* 0x004fea0003800000 */
.L_x_21:
[----:B------:R2:W-:Y:S01]  /*1790*/  @!P5 SYNCS.ARRIVE.TRANS64 RZ, [UR33], R3 ;  /* 0x00000003ffffd9a7 */ /* 0x0005e20008000021 */
[----:B------:R-:W-:Y:S04]  /*17a0*/  BSSY.RECONVERGENT B0, `(.L_x_23) ;  /* 0x0000003000007945 */ /* 0x000fe80003800200 */
[----:B------:R-:W-:Y:S05]  /*17b0*/  @P4 BRA `(.L_x_24) ;  /* 0x0000000000044947 */ /* 0x000fea0003800000 */
[----:B------:R-:W-:Y:S05]  /*17c0*/  BPT.TRAP 0x1 ;  /* 0x000000040000795c */ /* 0x000fea0000300000 */
.L_x_24:
[----:B------:R-:W-:Y:S05]  /*17d0*/  BSYNC.RECONVERGENT B0 ;  /* 0x0000000000007941 */ /* 0x000fea0003800200 */
.L_x_23:
[----:B------:R-:W-:Y:S02]  /*17e0*/  UIADD3 UR6, UPT, UPT, UR42, 0x1, URZ ;  /* 0x000000012a067890 */ /* 0x000fe4000fffe0ff */
[----:B------:R-:W-:Y:S02]  /*17f0*/  ULEA UR24, UR42, UR4, 0xe ;  /* 0x000000042a187291 */ /* 0x000fe4000f8e70ff */
[----:B------:R-:W-:Y:S02]  /*1800*/  UISETP.NE.AND UP0, UPT, UR6, 0x4, UPT ;  /* 0x000000040600788c */ /* 0x000fe4000bf05270 */
[----:B------:R-:W-:Y:S02]  /*1810*/  UIADD3 UR40, UP1, UPT, UR22, 0x80, URZ ;  /* 0x0000008016287890 */ /* 0x000fe4000ff3e0ff */
[----:B------:R-:W-:Y:S02]  /*1820*/  USEL UR9, URZ, 0x1, UP0 ;  /* 0x00000001ff097887 */ /* 0x000fe40008000000 */
[----:B------:R-:W-:-:S02]  /*1830*/  USEL UR6, UR6, URZ, UP0 ;  /* 0x000000ff06067287 */ /* 0x000fc40008000000 */
[----:B------:R-:W-:Y:S02]  /*1840*/  USHF.L.U32 UR34, UR21, 0x7, URZ ;  /* 0x0000000715227899 */ /* 0x000fe400080006ff */
[----:B------:R-:W-:Y:S01]  /*1850*/  ULEA UR8, UR6, UR4, 0x3 ;  /* 0x0000000406087291 */ /* 0x000fe2000f8e18ff */
[----:B------:R-:W-:Y:S01]  /*1860*/  LOP3.LUT R15, R15, UR9, RZ, 0x3c, !PT ;  /* 0x000000090f0f7c12 */ /* 0x000fe2000f8e3cff */
[----:B------:R-:W-:Y:S02]  /*1870*/  UIADD3 UR38, UP0, UPT, UR22, 0x180, URZ ;  /* 0x0000018016267890 */ /* 0x000fe4000ff1e0ff */
[----:B------:R-:W-:Y:S01]  /*1880*/  UIADD3.X UR41, UPT, UPT, URZ, UR23, URZ, UP1, !UPT ;  /* 0x00000017ff297290 */ /* 0x000fe20008ffe4ff */
[----:B-1----:R-:W-:Y:S01]  /*1890*/  SHF.L.U32 R2, R15, 0x1f, RZ ;  /* 0x0000001f0f027819 */ /* 0x002fe200000006ff */
[----:B------:R-:W-:Y:S02]  /*18a0*/  UIADD3 UR32, UPT, UPT, UR24, 0x4400, URZ ;  /* 0x0000440018207890 */ /* 0x000fe4000fffe0ff */
[----:B------:R-:W-:Y:S01]  /*18b0*/  UIADD3 UR26, UPT, UPT, UR34, 0x40, URZ ;  /* 0x00000040221a7890 */ /* 0x000fe2000fffe0ff */
[----:B------:R1:W1:Y:S01]  /*18c0*/  SYNCS.PHASECHK.TRANS64.TRYWAIT P0, [UR8+0x20], R2 ;  /* 0x00002002ff0075a7 */ /* 0x0002620008001108 */
[----:B------:R-:W-:-:S02]  /*18d0*/  ULEA UR8, UR42, UR4, 0xf ;  /* 0x000000042a087291 */ /* 0x000fc4000f8e78ff */
[----:B------:R-:W-:Y:S02]  /*18e0*/  UIADD3 UR24, UPT, UPT, UR24, 0x6400, URZ ;  /* 0x0000640018187890 */ /* 0x000fe4000fffe0ff */
[----:B------:R-:W-:Y:S02]  /*18f0*/  UIADD3.X UR39, UPT, UPT, URZ, UR23, URZ, UP0, !UPT ;  /* 0x00000017ff277290 */ /* 0x000fe400087fe4ff */
[----:B------:R-:W-:Y:S02]  /*1900*/  UIADD3 UR16, UPT, UPT, UR8, 0x14400, URZ ;  /* 0x0001440008107890 */ /* 0x000fe4000fffe0ff */
[----:B------:R-:W-:Y:S01]  /*1910*/  UIADD3 UR8, UPT, UPT, UR8, 0x18400, URZ ;  /* 0x0001840008087890 */ /* 0x000fe2000fffe0ff */
[----:B------:R-:W-:Y:S01]  /*1920*/  UMOV UR30, 0x0 ;  /* 0x00000000001e7882 */ /* 0x000fe20000000000 */
[----:B------:R-:W-:Y:S01]  /*1930*/  UMOV UR31, 0x10000000 ;  /* 0x10000000001f7882 */ /* 0x000fe20000000000 */
[----:B------:R-:W-:Y:S01]  /*1940*/  UMOV UR25, UR33 ;  /* 0x0000002100197c82 */ /* 0x000fe20008000000 */
[----:B------:R-:W-:Y:S01]  /*1950*/  UMOV UR27, UR35 ;  /* 0x00000023001b7c82 */ /* 0x000fe20008000000 */
[----:B------:R-:W-:Y:S01]  /*1960*/  UMOV UR28, UR36 ;  /* 0x00000024001c7c82 */ /* 0x000fe20008000000 */
[----:B------:R-:W-:Y:S01]  /*1970*/  UMOV UR17, UR33 ;  /* 0x0000002100117c82 */ /* 0x000fe20008000000 */
[----:B------:R-:W-:Y:S01]  /*1980*/  UMOV UR20, UR36 ;  /* 0x0000002400147c82 */ /* 0x000fe20008000000 */
[----:B------:R-:W-:Y:S01]  /*1990*/  UMOV UR18, UR34 ;  /* 0x0000002200127c82 */ /* 0x000fe20008000000 */
[----:B------:R1:W-:Y:S01]  /*19a0*/  UTMALDG.3D [UR32], [UR40], desc[UR30] ;  /* 0x00001e20280075b4 */ /* 0x0003e20008011000 */
[----:B------:R-:W-:Y:S01]  /*19b0*/  UMOV UR11, UR19 ;  /* 0x00000013000b7c82 */ /* 0x000fe20008000000 */
[----:B------:R-:W-:Y:S01]  /*19c0*/  UMOV UR12, UR36 ;  /* 0x00000024000c7c82 */ /* 0x000fe20008000000 */
[----:B------:R-:W-:Y:S01]  /*19d0*/  UMOV UR9, UR33 ;  /* 0x0000002100097c82 */ /* 0x000fe20008000000 */
[----:B------:R-:W-:Y:S01]  /*19e0*/  UMOV UR10, UR26 ;  /* 0x0000001a000a7c82 */ /* 0x000fe20008000000 */
[----:B------:R-:W-:Y:S01]  /*19f0*/  UIADD3 UR21, UPT, UPT, UR21, 0x1, URZ ;  /* 0x0000000115157890 */ /* 0x000fe2000fffe0ff */
[----:B------:R-:W-:Y:S01]  /*1a00*/  UMOV UR29, UR5 ;  /* 0x00000005001d7c82 */ /* 0x000fe20008000000 */
[----:B------:R1:W-:Y:S02]  /*1a10*/  UTMALDG.3D [UR24], [UR40], desc[UR30] ;  /* 0x00001e18280075b4 */ /* 0x0003e40008011000 */
[----:B------:R-:W-:Y:S01]  /*1a20*/  UISETP.NE.AND UP0, UPT, UR21, UR5, UPT ;  /* 0x000000051500728c */ /* 0x000fe2000bf05270 */
[----:B------:R-:W-:Y:S01]  /*1a30*/  UMOV UR42, UR6 ;  /* 0x00000006002a7c82 */ /* 0x000fe20008000000 */
[----:B------:R1:W-:Y:S01]  /*1a40*/  UTMALDG.3D [UR16], [UR38], desc[UR30] ;  /* 0x00001e10260075b4 */ /* 0x0003e20008011000 */
[----:B------:R1:W-:Y:S06]  /*1a50*/  UTMALDG.3D [UR8], [UR38], desc[UR30] ;  /* 0x00001e08260075b4 */ /* 0x0003ec0008011000 */
[----:B------:R-:W-:Y:S05]  /*1a60*/  BRA.U UP0, `(.L_x_25) ;  /* 0xfffffffd00307547 */ /* 0x000fea000b83ffff */
.L_x_20:
[----:B-1----:R-:W-:Y:S01]  /*1a70*/  ULEA UR8, UR6, UR4, 0x3 ;  /* 0x0000000406087291 */ /* 0x002fe2000f8e18ff */
[----:B------:R-:W-:Y:S01]  /*1a80*/  SHF.L.U32 R2, R15, 0x1f, RZ ;  /* 0x0000001f0f027819 */ /* 0x000fe200000006ff */
[----:B------:R-:W-:Y:S01]  /*1a90*/  @!P1 SYNCS.ARRIVE.TRANS64.A1T0 RZ, [UR4+0x88], RZ ;  /* 0x000088ffffff99a7 */ /* 0x000fe20008100004 */
[----:B------:R-:W-:-:S06]  /*1aa0*/  UISETP.GT.AND UP0, UPT, UR15, UR14, UPT ;  /* 0x0000000e0f00728c */ /* 0x000fcc000bf04270 */
[----:B--2---:R1:W2:Y:S03]  /*1ab0*/  SYNCS.PHASECHK.TRANS64.TRYWAIT P0, [UR8+0x20], R2 ;  /* 0x00002002ff0075a7 */ /* 0x0042a60008001108 */
[----:B------:R-:W-:Y:S05]  /*1ac0*/  BRA.U !UP0, `(.L_x_26) ;  /* 0x0000000108d47547 */ /* 0x000fea000b800000 */
[----:B------:R-:W-:Y:S01]  /*1ad0*/  UIADD3 UR21, UPT, UPT, UR7, UR29, URZ ;  /* 0x0000001d07157290 */ /* 0x000fe2000fffe0ff */
[----:B------:R-:W-:-:S11]  /*1ae0*/  UMOV UR42, UR6 ;  /* 0x00000006002a7c82 */ /* 0x000fd60008000000 */
.L_x_31:
[----:B-1----:R-:W-:Y:S01]  /*1af0*/  ULEA UR33, UR42, UR4, 0x3 ;  /* 0x000000042a217291 */ /* 0x002fe2000f8e18ff */
[----:B--2---:R-:W-:Y:S01]  /*1b00*/  @!P5 MOV R3, 0xc000 ;  /* 0x0000c0000003d802 */ /* 0x004fe20000000f00 */
[----:B--2---:R-:W-:Y:S10]  /*1b10*/  @P0 BRA `(.L_x_27) ;  /* 0x00000000000c0947 */ /* 0x004ff40003800000 */
[----:B------:R-:W-:-:S04]  /*1b20*/  SHF.L.U32 R5, R15, 0x1f, RZ ;  /* 0x0000001f0f057819 */ /* 0x000fc800000006ff */
[----:B------:R-:W2:Y:S02]  /*1b30*/  SYNCS.PHASECHK.TRANS64.TRYWAIT P0, [UR33+0x20], R5 ;  /* 0x00002005ff0075a7 */ /* 0x000ea40008001121 */
[----:B--2---:R-:W-:Y:S05]  /*1b40*/  @!P0 BRA `(.L_x_28) ;  /* 0x0000006400b88947 */ /* 0x004fea0003800000 */
.L_x_27:
[----:B------:R2:W-:Y:S01]  /*1b50*/  @!P5 SYNCS.ARRIVE.TRANS64 RZ, [UR33], R3 ;  /* 0x00000003ffffd9a7 */ /* 0x0005e20008000021 */
[----:B------:R-:W-:Y:S04]  /*1b60*/  BSSY.RECONVERGENT B0, `(.L_x_29) ;  /* 0x0000003000007945 */ /* 0x000fe80003800200 */
[----:B------:R-:W-:Y:S05]  /*1b70*/  @P4 BRA `(.L_x_30) ;  /* 0x0000000000044947 */ /* 0x000fea0003800000 */
[----:B------:R-:W-:Y:S05]  /*1b80*/  BPT.TRAP 0x1 ;  /* 0x000000040000795c */ /* 0x000fea0000300000 */
.L_x_30:
[----:B------:R-:W-:Y:S05]  /*1b90*/  BSYNC.RECONVERGENT B0 ;  /* 0x0000000000007941 */ /* 0x000fea0003800200 */
.L_x_29:
        /* <DEDUP_REMOVED lines=32> */
[----:B------:R-:W-:Y:S01]  /*1da0*/  UMOV UR10, UR26 ;  /* 0x0000001a000a7c82 */ /* 0x000fe20008000000 */
[----:B------:R-:W-:Y:S01]  /*1db0*/  UIADD3 UR29, UPT, UPT, UR29, 0x1, URZ ;  /* 0x000000011d1d7890 */ /* 0x000fe2000fffe0ff */
[----:B------:R1:W-:Y:S01]  /*1dc0*/  UTMALDG.3D [UR24], [UR40], desc[UR30] ;  /* 0x00001e18280075b4 */ /* 0x0003e20008011000 */
[----:B------:R-:W-:-:S02]  /*1dd0*/  UMOV UR42, UR6 ;  /* 0x00000006002a7c82 */ /* 0x000fc40008000000 */
[----:B------:R-:W-:Y:S01]  /*1de0*/  UISETP.NE.AND UP0, UPT, UR29, UR21, UPT ;  /* 0x000000151d00728c */ /* 0x000fe2000bf05270 */
[----:B------:R1:W-:Y:S01]  /*1df0*/  UTMALDG.3D [UR16], [UR38], desc[UR30] ;  /* 0x00001e10260075b4 */ /* 0x0003e20008011000 */
[----:B------:R1:W-:Y:S07]  /*1e00*/  UTMALDG.3D [UR8], [UR38], desc[UR30] ;  /* 0x00001e08260075b4 */ /* 0x0003ee0008011000 */
[----:B------:R-:W-:Y:S05]  /*1e10*/  BRA.U UP0, `(.L_x_31) ;  /* 0xfffffffd00347547 */ /* 0x000fea000b83ffff */
.L_x_26:
[----:B-1----:R-:W-:Y:S01]  /*1e20*/  LEA R2, R14, UR4, 0x3 ;  /* 0x000000040e027c11 */ /* 0x002fe2000f8e18ff */
[----:B------:R-:W-:Y:S01]  /*1e30*/  NOP ;  /* 0x0000000000007918 */ /* 0x000fe20000000000 */
[----:B--2---:R-:W-:Y:S02]  /*1e40*/  SHF.L.U32 R3, R12, 0x1f, RZ ;  /* 0x0000001f0c037819 */ /* 0x004fe400000006ff */
[----:B------:R-:W-:Y:S02]  /*1e50*/  LEA R4, R14, UR4, 0x4 ;  /* 0x000000040e047c11 */ /* 0x000fe4000f8e20ff */
[----:B------:R-:W1:Y:S02]  /*1e60*/  SYNCS.PHASECHK.TRANS64.TRYWAIT P0, [R2+URZ+0x90], R3 ;  /* 0x00009003020075a7 */ /* 0x000e6400080011ff */
[----:B-1----:R-:W-:Y:S05]  /*1e70*/  @!P0 BRA `(.L_x_32) ;  /* 0x0000006400048947 */ /* 0x002fea0003800000 */
.L_x_134:
[----:B------:R-:W2:Y:S01]  /*1e80*/  LDS.128 R4, [R4+0x120] ;  /* 0x0001200004047984 */ /* 0x000ea20000000c00 */
[----:B---3--:R-:W-:Y:S01]  /*1e90*/  ISETP.GE.AND P0, PT, R26, 0x1, PT ;  /* 0x000000011a00780c */ /* 0x008fe20003f06270 */
[----:B-1----:R-:W-:Y:S01]  /*1ea0*/  VIADD R2, R2, 0xa0 ;  /* 0x000000a002027836 */ /* 0x002fe20000000000 */
[----:B------:R-:W-:Y:S01]  /*1eb0*/  @!PT LDS RZ, [RZ] ;  /* 0x00000000fffff984 */ /* 0x000fe20000000800 */
[----:B------:R-:W-:Y:S01]  /*1ec0*/  @!PT LDS RZ, [RZ] ;  /* 0x00000000fffff984 */ /* 0x000fe20000000800 */
[----:B------:R-:W-:Y:S01]  /*1ed0*/  @!PT LDS RZ, [RZ] ;  /* 0x00000000fffff984 */ /* 0x000fe20000000800 */
[----:B------:R-:W-:Y:S01]  /*1ee0*/  @!PT LDS RZ, [RZ] ;  /* 0x00000000fffff984 */ /* 0x000fe20000000800 */
[----:B------:R1:W-:Y:S06]  /*1ef0*/  MEMBAR.ALL.CTA ;  /* 0x0000000000007992 */ /* 0x0003ec0000008000 */
[----:B-1----:R-:W1:Y:S01]  /*1f00*/  FENCE.VIEW.ASYNC.S ;  /* 0x00000000000073c6 */ /* 0x002e620000000000 */
[----:B------:R-:W-:-:S04]  /*1f10*/  PRMT R2, RZ, 0x654, R2 ;  /* 0x00000654ff027816 */ /* 0x000fc80000000002 */
[----:B-1----:R1:W-:Y:S01]  /*1f20*/  SYNCS.ARRIVE.TRANS64.RED.A1T0 RZ, [R2+URZ], RZ ;  /* 0x000000ff02ff79a7 */ /* 0x0023e200081004ff */
[----:B--2---:R-:W-:-:S13]  /*1f30*/  LOP3.LUT P2, RZ, R6, 0x1, RZ, 0xc0, !PT ;  /* 0x0000000106ff7812 */ /* 0x004fda000784c0ff */
[----:B------:R-:W-:Y:S01]  /*1f40*/  @P2 SHF.R.U32.HI R3, RZ, 0x10, R5 ;  /* 0x00000010ff032819 */ /* 0x000fe20000011605 */
[----:B------:R-:W-:Y:S01]  /*1f50*/  VOTEU.ANY UP0, P2 ;  /* 0x0000000000ff7886 */ /* 0x000fe20001000100 */
[----:B------:R-:W-:Y:S02]  /*1f60*/  @P2 MOV R13, R4 ;  /* 0x00000004000d2202 */ /* 0x000fe40000000f00 */
[----:B------:R-:W-:Y:S02]  /*1f70*/  @P2 R2UR.BROADCAST UR8, R3 ;  /* 0x00000000030822ca */ /* 0x000fe400008e0000 */
[----:B------:R-:W-:-:S11]  /*1f80*/  @P2 LOP3.LUT R11, R5, 0xffff, RZ, 0xc0, !PT ;  /* 0x0000ffff050b2812 */ /* 0x000fd600078ec0ff */
[----:B------:R-:W-:Y:S01]  /*1f90*/  @UP0 UMOV UR36, UR8 ;  /* 0x0000000800240c82 */ /* 0x000fe20008000000 */
[----:B-1----:R-:W-:Y:S05]  /*1fa0*/  @!P0 BRA `(.L_x_33) ;  /* 0x0000000000b88947 */ /* 0x002fea0003800000 */
[----:B------:R-:W4:Y:S01]  /*1fb0*/  LDC.64 R4, c[0x0][0xb18] ;  /* 0x0002c600ff047b82 */ /* 0x000f220000000a00 */
[----:B------:R-:W-:-:S07]  /*1fc0*/  ISETP.NE.AND P3, PT, R26, 0x1, PT ;  /* 0x000000011a00780c */ /* 0x000fce0003f65270 */
[----:B------:R-:W1:Y:S08]  /*1fd0*/  LDC.64 R6, c[0x0][0xb10] ;  /* 0x0002c400ff067b82 */ /* 0x000e700000000a00 */
[----:B------:R-:W2:Y:S08]  /*1fe0*/  LDC R16, c[0x0][0xb20] ;  /* 0x0002c800ff107b82 */ /* 0x000eb00000000800 */
[----:B------:R-:W3:Y:S01]  /*1ff0*/  LDC R18, c[0x0][0xb0c] ;  /* 0x0002c300ff127b82 */ /* 0x000ee20000000800 */
[----:B----4-:R-:W-:Y:S01]  /*2000*/  IMAD.HI.U32 R17, R0, R5, RZ ;  /* 0x0000000500117227 */ /* 0x010fe200078e00ff */
[----:B------:R-:W-:-:S03]  /*2010*/  ISETP.NE.AND P0, PT, R4, 0x1, PT ;  /* 0x000000010400780c */ /* 0x000fc60003f05270 */
[----:B------:R-:W-:-:S03]  /*2020*/  IMAD.HI.U32 R5, R11, R5, RZ ;  /* 0x000000050b057227 */ /* 0x000fc600078e00ff */
[----:B------:R-:W4:Y:S01]  /*2030*/  LDC.64 R2, c[0x0][0xb28] ;  /* 0x0002ca00ff027b82 */ /* 0x000f220000000a00 */
[----:B-1----:R-:W-:-:S04]  /*2040*/  IMAD.HI.U32 R20, R9, R6, RZ ;  /* 0x0000000609147227 */ /* 0x002fc800078e00ff */
[----:B------:R-:W-:Y:S01]  /*2050*/  IMAD.HI.U32 R22, R13, R6, RZ ;  /* 0x000000060d167227 */ /* 0x000fe200078e00ff */
[----:B------:R-:W-:Y:S02]  /*2060*/  SHF.R.U32.HI R20, RZ, R7, R20 ;  /* 0x00000007ff147219 */ /* 0x000fe40000011614 */
[-C--:B--2---:R-:W-:Y:S02]  /*2070*/  SHF.R.U32.HI R17, RZ, R16.reuse, R17 ;  /* 0x00000010ff117219 */ /* 0x084fe40000011611 */
[----:B------:R-:W-:Y:S02]  /*2080*/  SHF.R.U32.HI R16, RZ, R16, R5 ;  /* 0x00000010ff107219 */ /* 0x000fe40000011605 */
[----:B------:R-:W-:Y:S02]  /*2090*/  SEL R17, R0, R17, !P0 ;  /* 0x0000001100117207 */ /* 0x000fe40004000000 */
[----:B------:R-:W-:Y:S02]  /*20a0*/  SHF.R.U32.HI R22, RZ, R7, R22 ;  /* 0x00000007ff167219 */ /* 0x000fe40000011616 */
[----:B---3--:R-:W-:-:S02]  /*20b0*/  ISETP.NE.AND P1, PT, R18, 0x1, PT ;  /* 0x000000011200780c */ /* 0x008fc40003f25270 */
[----:B------:R-:W-:Y:S02]  /*20c0*/  SEL R5, R11, R16, !P0 ;  /* 0x000000100b057207 */ /* 0x000fe40004000000 */
[----:B------:R-:W-:Y:S02]  /*20d0*/  SEL R19, R9, R20, !P1 ;  /* 0x0000001409137207 */ /* 0x000fe40004800000 */
[----:B------:R-:W-:Y:S01]  /*20e0*/  SEL R7, R13, R22, !P1 ;  /* 0x000000160d077207 */ /* 0x000fe20004800000 */
[----:B----4-:R-:W-:-:S04]  /*20f0*/  IMAD.HI.U32 R20, R17, R2, RZ ;  /* 0x0000000211147227 */ /* 0x010fc800078e00ff */
[----:B------:R-:W-:Y:S01]  /*2100*/  IMAD.HI.U32 R6, R19, R2, RZ ;  /* 0x0000000213067227 */ /* 0x000fe200078e00ff */
[----:B------:R-:W-:-:S04]  /*2110*/  @P3 SHF.R.U32.HI R17, RZ, R3, R20 ;  /* 0x00000003ff113219 */ /* 0x000fc80000011614 */
        /* <DEDUP_REMOVED lines=8> */
[----:B------:R-:W-:-:S04]  /*21a0*/  @!P0 IMAD.HI.U32 R16, R7, R2, RZ ;  /* 0x0000000207108227 */ /* 0x000fc800078e00ff */
[----:B------:R-:W-:Y:S01]  /*21b0*/  IMAD.MOV R2, RZ, RZ, -R6 ;  /* 0x000000ffff027224 */ /* 0x000fe200078e0a06 */
[----:B------:R-:W-:-:S03]  /*21c0*/  @!P0 SHF.R.U32.HI R16, RZ, R3, R16 ;  /* 0x00000003ff108219 */ /* 0x000fc60000011610 */
[----:B------:R-:W-:Y:S01]  /*21d0*/  IMAD R2, R26, R2, R5 ;  /* 0x000000021a027224 */ /* 0x000fe200078e0205 */
[----:B------:R-:W-:Y:S02]  /*21e0*/  @!P0 SEL R3, R7, R16, !P3 ;  /* 0x0000001007038207 */ /* 0x000fe40005800000 */
[----:B------:R-:W-:-:S03]  /*21f0*/  IADD3 R16, PT, PT, -R5, RZ, RZ ;  /* 0x000000ff05107210 */ /* 0x000fc60007ffe1ff */
[--C-:B------:R-:W-:Y:S02]  /*2200*/  @!P0 IMAD.IADD R6, R6, 0x1, -R3.reuse ;  /* 0x0000000106068824 */ /* 0x100fe400078e0a03 */
[----:B------:R-:W-:Y:S01]  /*2210*/  @!P0 IMAD R3, R2, R19, R3 ;  /* 0x0000001302038224 */ /* 0x000fe200078e0203 */
[----:B------:R-:W-:Y:S01]  /*2220*/  IADD3 R2, PT, PT, -R7, RZ, RZ ;  /* 0x000000ff07027210 */ /* 0x000fe20007ffe1ff */
[----:B------:R-:W-:Y:S02]  /*2230*/  @!P0 IMAD R5, R26, R6, R7 ;  /* 0x000000061a058224 */ /* 0x000fe400078e0207 */
[----:B------:R-:W-:Y:S02]  /*2240*/  IMAD R11, R4, R16, R11 ;  /* 0x00000010040b7224 */ /* 0x000fe400078e020b */
[----:B------:R-:W-:Y:S02]  /*2250*/  @!P0 IMAD.MOV.U32 R7, RZ, RZ, R3 ;  /* 0x000000ffff078224 */ /* 0x000fe400078e0003 */
[----:B------:R-:W-:-:S02]  /*2260*/  IMAD R2, R18, R2, R13 ;  /* 0x0000000212027224 */ /* 0x000fc400078e020d */
[----:B------:R-:W-:Y:S02]  /*2270*/  IMAD R11, R5, R4, R11 ;  /* 0x00000004050b7224 */ /* 0x000fe400078e020b */
[----:B------:R-:W-:Y:S02]  /*2280*/  IMAD R13, R7, R18, R2 ;  /* 0x00000012070d7224 */ /* 0x000fe400078e0202 */
.L_x_33:
[----:B------:R-:W1:Y:S02]  /*2290*/  LDCU UR8, c[0x0][0xb30] ;  /* 0x00016600ff0877ac */ /* 0x000e640008000800 */
[----:B-1----:R-:W-:-:S09]  /*22a0*/  UISETP.NE.AND UP0, UPT, UR8, 0x1, UPT ;  /* 0x000000010800788c */ /* 0x002fd2000bf05270 */
[----:B------:R-:W-:Y:S05]  /*22b0*/  BRA.U UP0, `(.L_x_34) ;  /* 0x0000000100407547 */ /* 0x000fea000b800000 */
[----:B------:R-:W1:Y:S08]  /*22c0*/  LDC.64 R4, c[0x0][0xb10] ;  /* 0x0002c400ff047b82 */ /* 0x000e700000000a00 */
[----:B------:R-:W2:Y:S08]  /*22d0*/  LDC.64 R2, c[0x0][0xb18] ;  /* 0x0002c600ff027b82 */ /* 0x000eb00000000a00 */
[----:B------:R-:W3:Y:S08]  /*22e0*/  LDC R6, c[0x0][0xb20] ;  /* 0x0002c800ff067b82 */ /* 0x000ef00000000800 */
[----:B------:R-:W4:Y:S01]  /*22f0*/  LDC R16, c[0x0][0xb0c] ;  /* 0x0002c300ff107b82 */ /* 0x000f220000000800 */
[----:B-1----:R-:W-:-:S05]  /*2300*/  IMAD.HI.U32 R4, R13, R4, RZ ;  /* 0x000000040d047227 */ /* 0x002fca00078e00ff */
[----:B------:R-:W-:Y:S01]  /*2310*/  SHF.R.U32.HI R4, RZ, R5, R4 ;  /* 0x00000005ff047219 */ /* 0x000fe20000011604 */
[----:B--2---:R-:W-:Y:S01]  /*2320*/  IMAD.HI.U32 R3, R11, R3, RZ ;  /* 0x000000030b037227 */ /* 0x004fe200078e00ff */
[----:B------:R-:W-:-:S04]  /*2330*/  ISETP.NE.AND P0, PT, R2, 0x1, PT ;  /* 0x000000010200780c */ /* 0x000fc80003f05270 */
[----:B---3--:R-:W-:-:S04]  /*2340*/  SHF.R.U32.HI R6, RZ, R6, R3 ;  /* 0x00000006ff067219 */ /* 0x008fc80000011603 */
[----:B------:R-:W-:Y:S02]  /*2350*/  SEL R3, R11, R6, !P0 ;  /* 0x000000060b037207 */ /* 0x000fe40004000000 */
[----:B----4-:R-:W-:-:S04]  /*2360*/  ISETP.NE.AND P1, PT, R16, 0x1, PT ;  /* 0x000000011000780c */ /* 0x010fc80003f25270 */
[----:B------:R-:W-:-:S05]  /*2370*/  SEL R4, R13, R4, !P1 ;  /* 0x000000040d047207 */ /* 0x000fca0004800000 */
[----:B------:R-:W-:Y:S02]  /*2380*/  IMAD.IADD R5, R3, 0x1, -R4 ;  /* 0x0000000103057824 */ /* 0x000fe400078e0a04 */
[----:B------:R-:W-:Y:S02]  /*2390*/  IMAD.IADD R3, R4, 0x1, -R3 ;  /* 0x0000000104037824 */ /* 0x000fe400078e0a03 */
[----:B------:R-:W-:Y:S02]  /*23a0*/  IMAD R13, R5, R16, R13 ;  /* 0x00000010050d7224 */ /* 0x000fe400078e020d */
[----:B------:R-:W-:-:S07]  /*23b0*/  IMAD R11, R3, R2, R11 ;  /* 0x00000002030b7224 */ /* 0x000fce00078e020b */
.L_x_34:
[----:B------:R-:W-:Y:S01]  /*23c0*/  VIADD R14, R14, 0x1 ;  /* 0x000000010e0e7836 */ /* 0x000fe20000000000 */
[----:B------:R-:W-:Y:S01]  /*23d0*/  PLOP3.LUT P1, PT, PT, PT, PT, 0x80, 0x8 ;  /* 0x000000000008781c */ /* 0x000fe20003f2f070 */
[----:B------:R-:W-:Y:S02]  /*23e0*/  IMAD.IADD R21, R13, 0x1, R60 ;  /* 0x000000010d157824 */ /* 0x000fe400078e023c */
[----:B------:R-:W-:Y:S01]  /*23f0*/  IMAD.IADD R20, R11, 0x1, R58 ;  /* 0x000000010b147824 */ /* 0x000fe200078e023a */
[----:B------:R-:W-:-:S04]  /*2400*/  ISETP.NE.AND P0, PT, R14, 0x2, PT ;  /* 0x000000020e00780c */ /* 0x000fc80003f05270 */
[----:B------:R-:W-:Y:S02]  /*2410*/  SEL R3, RZ, 0x1, P0 ;  /* 0x00000001ff037807 */ /* 0x000fe40000000000 */
[----:B------:R-:W-:Y:S02]  /*2420*/  SEL R14, R14, RZ, P0 ;  /* 0x000000ff0e0e7207 */ /* 0x000fe40000000000 */
[----:B------:R-:W-:Y:S01]  /*2430*/  LOP3.LUT R12, R12, R3, RZ, 0x3c, !PT ;  /* 0x000000030c0c7212 */ /* 0x000fe200078e3cff */
[----:B------:R-:W-:Y:S06]  /*2440*/  @P2 BRA `(.L_x_35) ;  /* 0xfffffff000402947 */ /* 0x000fec000383ffff */
[----:B------:R-:W-:Y:S01]  /*2450*/  UIADD3 UR4, UPT, UPT, UR4, 0x20, URZ ;  /* 0x0000002004047890 */ /* 0x000fe2000fffe0ff */
[----:B------:R-:W-:-:S03]  /*2460*/  SHF.L.U32 R3, R15, 0x1f, RZ ;  /* 0x0000001f0f037819 */ /* 0x000fc600000006ff */
[----:B------:R-:W-:-:S09]  /*2470*/  ULEA UR5, UR6, UR4, 0x3 ;  /* 0x0000000406057291 */ /* 0x000fd2000f8e18ff */
[----:B------:R-:W1:Y:S02]  /*2480*/  SYNCS.PHASECHK.TRANS64.TRYWAIT P0, [UR5], R3 ;  /* 0x00000003ff0075a7 */ /* 0x000e640008001105 */
[----:B-1----:R-:W-:Y:S05]  /*2490*/  @!P0 BRA `(.L_x_36) ;  /* 0x0000005c00908947 */ /* 0x002fea0003800000 */
.L_x_136:
[----:B------:R-:W-:-:S04]  /*24a0*/  UIADD3 UR6, UPT, UPT, UR6, 0x1, URZ ;  /* 0x0000000106067890 */ /* 0x000fc8000fffe0ff */
[----:B------:R-:W-:-:S04]  /*24b0*/  UISETP.NE.AND UP0, UPT, UR6, 0x4, UPT ;  /* 0x000000040600788c */ /* 0x000fc8000bf05270 */
[----:B------:R-:W-:Y:S02]  /*24c0*/  USEL UR7, URZ, 0x1, UP0 ;  /* 0x00000001ff077887 */ /* 0x000fe40008000000 */
[----:B------:R-:W-:-:S04]  /*24d0*/  USEL UR6, UR6, URZ, UP0 ;  /* 0x000000ff06067287 */ /* 0x000fc80008000000 */
[----:B------:R-:W-:Y:S01]  /*24e0*/  ULEA UR5, UR6, UR4, 0x3 ;  /* 0x0000000406057291 */ /* 0x000fe2000f8e18ff */
[----:B------:R-:W-:-:S04]  /*24f0*/  LOP3.LUT R2, R15, UR7, RZ, 0x3c, !PT ;  /* 0x000000070f027c12 */ /* 0x000fc8000f8e3cff */
[----:B-1----:R-:W-:-:S04]  /*2500*/  SHF.L.U32 R3, R2, 0x1f, RZ ;  /* 0x0000001f02037819 */ /* 0x002fc800000006ff */
[----:B------:R-:W1:Y:S02]  /*2510*/  SYNCS.PHASECHK.TRANS64.TRYWAIT P0, [UR5], R3 ;  /* 0x00000003ff0075a7 */ /* 0x000e640008001105 */
[----:B-1----:R-:W-:Y:S05]  /*2520*/  @!P0 BRA `(.L_x_37) ;  /* 0x0000005c00848947 */ /* 0x002fea0003800000 */
.L_x_138:
        /* <DEDUP_REMOVED lines=9> */
.L_x_140:
[----:B------:R-:W-:-:S04]  /*25c0*/  UIADD3 UR6, UPT, UPT, UR6, 0x1, URZ ;  /* 0x0000000106067890 */ /* 0x000fc8000fffe0ff */
[----:B------:R-:W-:-:S04]  /*25d0*/  UISETP.NE.AND UP0, UPT, UR6, 0x4, UPT ;  /* 0x000000040600788c */ /* 0x000fc8000bf05270 */
[----:B------:R-:W-:Y:S02]  /*25e0*/  USEL UR5, URZ, 0x1, UP0 ;  /* 0x00000001ff057887 */ /* 0x000fe40008000000 */
[----:B------:R-:W-:-:S04]  /*25f0*/  USEL UR6, UR6, URZ, UP0 ;  /* 0x000000ff06067287 */ /* 0x000fc80008000000 */
[----:B------:R-:W-:Y:S01]  /*2600*/  ULEA UR6, UR6, UR4, 0x3 ;  /* 0x0000000406067291 */ /* 0x000fe2000f8e18ff */
[----:B-1----:R-:W-:-:S04]  /*2610*/  LOP3.LUT R3, R2, UR5, RZ, 0x3c, !PT ;  /* 0x0000000502037c12 */ /* 0x002fc8000f8e3cff */
[----:B------:R-:W-:Y:S01]  /*2620*/  SHF.L.U32 R3, R3, 0x1f, RZ ;  /* 0x0000001f03037819 */ /* 0x000fe200000006ff */
[----:B----4-:R-:W-:-:S07]  /*2630*/  IMAD.U32 R0, RZ, RZ, UR6 ;  /* 0x00000006ff007e24 */ /* 0x010fce000f8e00ff */
.L_x_39:
[----:B-1----:R1:W2:Y:S02]  /*2640*/  SYNCS.PHASECHK.TRANS64.TRYWAIT P0, [R0+URZ], R3 ;  /* 0x00000003000075a7 */ /* 0x0022a400080011ff */
[----:B--2---:R-:W-:Y:S05]  /*2650*/  @!P0 NANOSLEEP.SYNCS 0x989680 ;  /* 0x009896800000895d */ /* 0x004fea0003900000 */
[----:B------:R-:W2:Y:S02]  /*2660*/  @!P0 SYNCS.PHASECHK.TRANS64 P0, [R0+URZ], R3 ;  /* 0x00000003000085a7 */ /* 0x000ea400080010ff */
[----:B--2---:R-:W-:Y:S05]  /*2670*/  @P0 EXIT ;  /* 0x000000000000094d */ /* 0x004fea0003800000 */
[----:B------:R-:W-:Y:S05]  /*2680*/  BRA `(.L_x_39) ;  /* 0xfffffffc00ec7947 */ /* 0x000fea000383ffff */
.L_x_17:
[----:B------:R-:W-:-:S04]  /*2690*/  UISETP.NE.AND UP1, UPT, UR37, URZ, UPT ;  /* 0x000000ff2500728c */ /* 0x000fc8000bf25270 */
[----:B------:R-:W-:-:S09]  /*26a0*/  UISETP.NE.OR UP1, UPT, UR8, 0x1, UP1 ;  /* 0x000000010800788c */ /* 0x000fd20008f25670 */
[----:B------:R-:W-:Y:S05]  /*26b0*/  BRA.U UP1, `(.L_x_40) ;  /* 0x0000000501487547 */ /* 0x000fea000b800000 */
[----:B------:R-:W-:Y:S01]  /*26c0*/  ISETP.NE.AND P2, PT, R2, RZ, PT ;  /* 0x000000ff0200720c */ /* 0x000fe20003f45270 */
[----:B------:R-:W-:Y:S01]  /*26d0*/  IMAD.MOV.U32 R12, RZ, RZ, 0x1 ;  /* 0x00000001ff0c7424 */ /* 0x000fe200078e00ff */
[----:B------:R-:W-:Y:S02]  /*26e0*/  CS2R R10, SRZ ;  /* 0x00000000000a7805 */ /* 0x000fe4000001ff00 */
[----:B------:R-:W-:Y:S01]  /*26f0*/  CS2R R8, SRZ ;  /* 0x0000000000087805 */ /* 0x000fe2000001ff00 */
[----:B------:R-:W-:Y:S01]  /*2700*/  UMOV UR4, 0x400 ;  /* 0x0000040000047882 */ /* 0x000fe20000000000 */
[----:B------:R-:W-:Y:S01]  /*2710*/  UMOV UR6, URZ ;  /* 0x000000ff00067c82 */ /* 0x000fe20008000000 */
[----:B------:R-:W-:-:S12]  /*2720*/  ULEA UR37, UR37, UR4, 0x18 ;  /* 0x0000000425257291 */ /* 0x000fd8000f8ec0ff */
.L_x_44:
[----:B------:R-:W-:Y:S02]  /*2730*/  LEA R0, R8, UR37, 0x3 ;  /* 0x0000002508007c11 */ /* 0x000fe4000f8e18ff */
[----:B------:R-:W-:-:S03]  /*2740*/  SHF.L.U32 R5, R9, 0x1f, RZ ;  /* 0x0000001f09057819 */ /* 0x000fc600000006ff */
[----:B------:R-:W-:Y:S01]  /*2750*/  VIADD R4, R0, 0x100 ;  /* 0x0000010000047836 */ /* 0x000fe20000000000 */
[----:B------:R-:W1:Y:S02]  /*2760*/  SYNCS.PHASECHK.TRANS64.TRYWAIT P0, [R0+URZ+0xf0], R5 ;  /* 0x0000f005000075a7 */ /* 0x000e6400080011ff */
[----:B-1----:R-:W-:Y:S05]  /*2770*/  @!P0 BRA `(.L_x_41) ;  /* 0x0000005c00208947 */ /* 0x002fea0003800000 */
.L_x_141:
[----:B------:R-:W-:Y:S01]  /*2780*/  ULEA UR5, UR6, UR37, 0x3 ;  /* 0x0000002506057291 */ /* 0x000fe2000f8e18ff */
[----:B------:R-:W-:Y:S02]  /*2790*/  PRMT R4, RZ, 0x654, R4 ;  /* 0x00000654ff047816 */ /* 0x000fe40000000004 */
[----:B-1----:R-:W-:Y:S01]  /*27a0*/  SHF.L.U32 R5, R12, 0x1f, RZ ;  /* 0x0000001f0c057819 */ /* 0x002fe200000006ff */
[----:B------:R-:W-:Y:S01]  /*27b0*/  UIADD3 UR4, UPT, UPT, UR5, 0x90, URZ ;  /* 0x0000009005047890 */ /* 0x000fe2000fffe0ff */
[----:B------:R1:W-:Y:S05]  /*27c0*/  SYNCS.ARRIVE.TRANS64.RED.A1T0 RZ, [R4+URZ], RZ ;  /* 0x000000ff04ff79a7 */ /* 0x0003ea00081004ff */
[----:B------:R-:W-:Y:S01]  /*27d0*/  IMAD.U32 R7, RZ, RZ, UR4 ;  /* 0x00000004ff077e24 */ /* 0x000fe2000f8e00ff */
[----:B------:R-:W2:Y:S04]  /*27e0*/  SYNCS.PHASECHK.TRANS64.TRYWAIT P0, [UR5+0xa0], R5 ;  /* 0x0000a005ff0075a7 */ /* 0x000ea80008001105 */
[----:B------:R-:W-:Y:S01]  /*27f0*/  PRMT R6, R2, 0x654, R7 ;  /* 0x0000065402067816 */ /* 0x000fe20000000007 */
[----:B-1----:R-:W-:Y:S01]  /*2800*/  @!P2 IMAD.MOV.U32 R4, RZ, RZ, 0x10 ;  /* 0x00000010ff04a424 */ /* 0x002fe200078e00ff */
[----:B--2---:R-:W-:Y:S06]  /*2810*/  @!P0 BRA `(.L_x_42) ;  /* 0x0000005c000c8947 */ /* 0x004fec0003800000 */
.L_x_143:
[----:B------:R-:W-:Y:S01]  /*2820*/  ULEA UR4, UR6, UR37, 0x4 ;  /* 0x0000002506047291 */ /* 0x000fe2000f8e20ff */
[----:B------:R-:W-:Y:S01]  /*2830*/  SEL R3, R6, R3, !P2 ;  /* 0x0000000306037207 */ /* 0x000fe20005000000 */
[----:B------:R-:W-:Y:S01]  /*2840*/  UIADD3 UR5, UPT, UPT, UR5, 0x90, URZ ;  /* 0x0000009005057890 */ /* 0x000fe2000fffe0ff */
[----:B-1----:R-:W-:Y:S01]  /*2850*/  LEA R0, R11, UR37, 0x3 ;  /* 0x000000250b007c11 */ /* 0x002fe2000f8e18ff */
[----:B------:R-:W-:Y:S01]  /*2860*/  UIADD3 UR4, UPT, UPT, UR4, 0x120, URZ ;  /* 0x0000012004047890 */ /* 0x000fe2000fffe0ff */
[----:B------:R-:W-:Y:S01]  /*2870*/  SHF.L.U32 R5, R10, 0x1f, RZ ;  /* 0x0000001f0a057819 */ /* 0x000fe200000006ff */
[----:B------:R1:W-:Y:S01]  /*2880*/  @!P2 SYNCS.ARRIVE.TRANS64.RED RZ, [R3+URZ], R4 ;  /* 0x0000000403ffa9a7 */ /* 0x0003e200080004ff */
[----:B------:R-:W-:Y:S01]  /*2890*/  UIADD3 UR6, UPT, UPT, UR6, 0x1, URZ ;  /* 0x0000000106067890 */ /* 0x000fe2000fffe0ff */
[----:B------:R-:W-:-:S03]  /*28a0*/  VIADD R8, R8, 0x1 ;  /* 0x0000000108087836 */ /* 0x000fc60000000000 */
[----:B------:R-:W-:Y:S02]  /*28b0*/  UISETP.NE.AND UP0, UPT, UR6, 0x2, UPT ;  /* 0x000000020600788c */ /* 0x000fe4000bf05270 */
[----:B------:R-:W-:Y:S06]  /*28c0*/  UGETNEXTWORKID.BROADCAST [UR4], [UR5] ;  /* 0x00000000040073ca */ /* 0x000fec0008000100 */
[----:B------:R-:W-:Y:S01]  /*28d0*/  USEL UR4, URZ, 0x1, UP0 ;  /* 0x00000001ff047887 */ /* 0x000fe20008000000 */
[----:B------:R-:W-:Y:S01]  /*28e0*/  ISETP.NE.AND P0, PT, R8, 0x2, PT ;  /* 0x000000020800780c */ /* 0x000fe20003f05270 */
[----:B------:R-:W-:Y:S01]  /*28f0*/  USEL UR6, UR6, URZ, UP0 ;  /* 0x000000ff06067287 */ /* 0x000fe20008000000 */
[----:B------:R-:W2:Y:S03]  /*2900*/  SYNCS.PHASECHK.TRANS64.TRYWAIT P1, [R0+URZ+0x90], R5 ;  /* 0x00009005000075a7 */ /* 0x000ea600080211ff */
[----:B------:R-:W-:Y:S01]  /*2910*/  LOP3.LUT R12, R12, UR4, RZ, 0x3c, !PT ;  /* 0x000000040c0c7c12 */ /* 0x000fe2000f8e3cff */
[----:B-12---:R-:W-:Y:S07]  /*2920*/  @!P1 BRA `(.L_x_43) ;  /* 0x0000005800e09947 */ /* 0x006fee0003800000 */
.L_x_144:
[C---:B------:R-:W-:Y:S01]  /*2930*/  LEA R4, R11.reuse, UR37, 0x4 ;  /* 0x000000250b047c11 */ /* 0x040fe2000f8e20ff */
[----:B-1----:R-:W-:Y:S01]  /*2940*/  VIADD R0, R0, 0xa0 ;  /* 0x000000a000007836 */ /* 0x002fe20000000000 */
[----:B------:R-:W-:Y:S01]  /*2950*/  SEL R8, R8, RZ, P0 ;  /* 0x000000ff08087207 */ /* 0x000fe20000000000 */
[----:B------:R-:W-:-:S03]  /*2960*/  VIADD R11, R11, 0x1 ;  /* 0x000000010b0b7836 */ /* 0x000fc60000000000 */
[----:B------:R-:W1:Y:S01]  /*2970*/  LDS.128 R4, [R4+0x120] ;  /* 0x0001200004047984 */ /* 0x000e620000000c00 */
[----:B------:R-:W-:Y:S02]  /*2980*/  PRMT R0, RZ, 0x654, R0 ;  /* 0x00000654ff007816 */ /* 0x000fe40000000000 */
[C---:B------:R-:W-:Y:S01]  /*2990*/  ISETP.NE.AND P1, PT, R11.reuse, 0x2, PT ;  /* 0x000000020b00780c */ /* 0x040fe20003f25270 */
[----:B------:R-:W-:Y:S01]  /*29a0*/  @!PT LDS RZ, [RZ] ;  /* 0x00000000fffff984 */ /* 0x000fe20000000800 */
[----:B------:R-:W-:Y:S01]  /*29b0*/  @!PT LDS RZ, [RZ] ;  /* 0x00000000fffff984 */ /* 0x000fe20000000800 */
[----:B------:R-:W-:Y:S01]  /*29c0*/  @!PT LDS RZ, [RZ] ;  /* 0x00000000fffff984 */ /* 0x000fe20000000800 */
[----:B------:R-:W-:Y:S01]  /*29d0*/  @!PT LDS RZ, [RZ] ;  /* 0x00000000fffff984 */ /* 0x000fe20000000800 */
[----:B------:R2:W-:Y:S06]  /*29e0*/  MEMBAR.ALL.CTA ;  /* 0x0000000000007992 */ /* 0x0005ec0000008000 */
[----:B--2---:R-:W2:Y:S01]  /*29f0*/  FENCE.VIEW.ASYNC.S ;  /* 0x00000000000073c6 */ /* 0x004ea20000000000 */
[----:B------:R-:W-:Y:S01]  /*2a00*/  SEL R11, R11, RZ, P1 ;  /* 0x000000ff0b0b7207 */ /* 0x000fe20000800000 */
[----:B--2---:R2:W-:Y:S01]  /*2a10*/  SYNCS.ARRIVE.TRANS64.RED.A1T0 RZ, [R0+URZ], RZ ;  /* 0x000000ff00ff79a7 */ /* 0x0045e200081004ff */
[----:B-1----:R-:W-:-:S02]  /*2a20*/  LOP3.LUT P3, RZ, R6, 0x1, RZ, 0xc0, !PT ;  /* 0x0000000106ff7812 */ /* 0x002fc4000786c0ff */
[----:B------:R-:W-:-:S04]  /*2a30*/  SEL R5, RZ, 0x1, P1 ;  /* 0x00000001ff057807 */ /* 0x000fc80000800000 */
[----:B------:R-:W-:Y:S02]  /*2a40*/  LOP3.LUT R10, R10, R5, RZ, 0x3c, !PT ;  /* 0x000000050a0a7212 */ /* 0x000fe400078e3cff */
[----:B--2---:R-:W-:-:S04]  /*2a50*/  SEL R0, RZ, 0x1, P0 ;  /* 0x00000001ff007807 */ /* 0x004fc80000000000 */
[----:B------:R-:W-:Y:S01]  /*2a60*/  LOP3.LUT R9, R9, R0, RZ, 0x3c, !PT ;  /* 0x0000000009097212 */ /* 0x000fe200078e3cff */
[----:B------:R-:W-:Y:S06]  /*2a70*/  @P3 BRA `(.L_x_44) ;  /* 0xfffffffc002c3947 */ /* 0x000fec000383ffff */
[----:B------:R-:W-:Y:S01]  /*2a80*/  ULEA UR5, UR6, UR37, 0x3 ;  /* 0x0000002506057291 */ /* 0x000fe2000f8e18ff */
[----:B------:R-:W-:-:S08]  /*2a90*/  SHF.L.U32 R3, R12, 0x1f, RZ ;  /* 0x0000001f0c037819 */ /* 0x000fd000000006ff */
[----:B------:R-:W1:Y:S02]  /*2aa0*/  SYNCS.PHASECHK.TRANS64 P0, [UR5+0xa0], R3 ;  /* 0x0000a003ff0075a7 */ /* 0x000e640008001005 */
[----:B-1----:R-:W-:Y:S05]  /*2ab0*/  @P0 BRA `(.L_x_45) ;  /* 0x0000000000080947 */ /* 0x002fea0003800000 */
[----:B------:R-:W1:Y:S02]  /*2ac0*/  SYNCS.PHASECHK.TRANS64.TRYWAIT P0, [UR5+0xa0], R3 ;  /* 0x0000a003ff0075a7 */ /* 0x000e640008001105 */
[----:B-1----:R-:W-:Y:S05]  /*2ad0*/  @!P0 BRA `(.L_x_46) ;  /* 0x0000005800888947 */ /* 0x002fea0003800000 */
.L_x_45:
[----:B------:R-:W-:-:S04]  /*2ae0*/  UIADD3 UR4, UPT, UPT, UR6, 0x1, URZ ;  /* 0x0000000106047890 */ /* 0x000fc8000fffe0ff */
[----:B------:R-:W-:-:S04]  /*2af0*/  UISETP.NE.AND UP0, UPT, UR4, 0x2, UPT ;  /* 0x000000020400788c */ /* 0x000fc8000bf05270 */
[----:B------:R-:W-:Y:S02]  /*2b00*/  USEL UR7, URZ, 0x1, UP0 ;  /* 0x00000001ff077887 */ /* 0x000fe40008000000 */
[----:B------:R-:W-:-:S04]  /*2b10*/  USEL UR4, UR4, URZ, UP0 ;  /* 0x000000ff04047287 */ /* 0x000fc80008000000 */
[----:B------:R-:W-:Y:S01]  /*2b20*/  ULEA UR4, UR4, UR37, 0x3 ;  /* 0x0000002504047291 */ /* 0x000fe2000f8e18ff */
[----:B-1----:R-:W-:-:S04]  /*2b30*/  LOP3.LUT R3, R12, UR7, RZ, 0x3c, !PT ;  /* 0x000000070c037c12 */ /* 0x002fc8000f8e3cff */
[----:B------:R-:W-:-:S04]  /*2b40*/  SHF.L.U32 R0, R3, 0x1f, RZ ;  /* 0x0000001f03007819 */ /* 0x000fc800000006ff */
[----:B------:R-:W1:Y:S02]  /*2b50*/  SYNCS.PHASECHK.TRANS64 P0, [UR4+0xa0], R0 ;  /* 0x0000a000ff0075a7 */ /* 0x000e640008001004 */
[----:B-1----:R-:W-:Y:S05]  /*2b60*/  @P0 EXIT ;  /* 0x000000000000094d */ /* 0x002fea0003800000 */
[----:B------:R-:W-:Y:S02]  /*2b70*/  SHF.L.U32 R3, R3, 0x1f, RZ ;  /* 0x0000001f03037819 */ /* 0x000fe400000006ff */
[----:B------:R-:W-:-:S07]  /*2b80*/  MOV R0, UR4 ;  /* 0x0000000400007c02 */ /* 0x000fce0008000f00 */
.L_x_47:
[----:B-1----:R1:W2:Y:S02]  /*2b90*/  SYNCS.PHASECHK.TRANS64.TRYWAIT P0, [R0+URZ+0xa0], R3 ;  /* 0x0000a003000075a7 */ /* 0x0022a400080011ff */
[----:B--2---:R-:W-:Y:S05]  /*2ba0*/  @!P0 NANOSLEEP.SYNCS 0x989680 ;  /* 0x009896800000895d */ /* 0x004fea0003900000 */
[----:B------:R-:W2:Y:S02]  /*2bb0*/  @!P0 SYNCS.PHASECHK.TRANS64 P0, [R0+URZ+0xa0], R3 ;  /* 0x0000a003000085a7 */ /* 0x000ea400080010ff */
[----:B--2---:R-:W-:Y:S05]  /*2bc0*/  @P0 EXIT ;  /* 0x000000000000094d */ /* 0x004fea0003800000 */
[----:B------:R-:W-:Y:S05]  /*2bd0*/  BRA `(.L_x_47) ;  /* 0xfffffffc00ec7947 */ /* 0x000fea000383ffff */
.L_x_40:
[----:B------:R-:W-:-:S09]  /*2be0*/  UISETP.NE.AND UP1, UPT, UR8, URZ, UPT ;  /* 0x000000ff0800728c */ /* 0x000fd2000bf25270 */
[----:B------:R-:W-:Y:S05]  /*2bf0*/  BRA.U UP1, `(.L_x_48) ;  /* 0x00000011013c7547 */ /* 0x000fea000b800000 */
[----:B------:R-:W-:Y:S01]  /*2c00*/  UMOV UR4, 0x40 ;  /* 0x0000004000047882 */ /* 0x000fe20000000000 */
[----:B------:R-:W-:Y:S01]  /*2c10*/  NOP ;  /* 0x0000000000007918 */ /* 0x000fe20000000000 */
[----:B------:R-:W-:Y:S01]  /*2c20*/  ULEA UR4, UR37, UR4, 0x18 ;  /* 0x0000000425047291 */ /* 0x000fe2000f8ec0ff */
[----:B------:R-:W-:Y:S02]  /*2c30*/  UMOV UR5, 0x400 ;  /* 0x0000040000057882 */ /* 0x000fe40000000000 */
[----:B------:R-:W-:-:S06]  /*2c40*/  ULEA UR37, UR37, UR5, 0x18 ;  /* 0x0000000525257291 */ /* 0x000fcc000f8ec0ff */
[----:B------:R-:W1:Y:S02]  /*2c50*/  LDS.U8 R0, [UR4+0x1c] ;  /* 0x00001c04ff007984 */ /* 0x000e640008000000 */
[----:B-1----:R-:W-:-:S13]  /*2c60*/  ISETP.NE.AND P0, PT, R0, RZ, PT ;  /* 0x000000ff0000720c */ /* 0x002fda0003f05270 */
[----:B------:R-:W-:Y:S05]  /*2c70*/  @P0 BRA `(.L_x_49) ;  /* 0x0000000000580947 */ /* 0x000fea0003800000 */
[----:B------:R-:W-:-:S13]  /*2c80*/  ELECT P0, URZ, PT ;  /* 0x0000000000ff782f */ /* 0x000fda0003800000 */
[----:B------:R-:W-:Y:S05]  /*2c90*/  @!P0 BRA `(.L_x_50) ;  /* 0x0000000000608947 */ /* 0x000fea0003800000 */
[----:B------:R-:W-:Y:S01]  /*2ca0*/  UMOV UR5, 0x10 ;  /* 0x0000001000057882 */ /* 0x000fe20000000000 */
[----:B------:R-:W-:Y:S01]  /*2cb0*/  HFMA2 R0, -RZ, RZ, 0, 5.9604644775390625e-08 ;  /* 0x00000001ff007431 */ /* 0x000fe200000001ff */
[----:B------:R-:W-:-:S03]  /*2cc0*/  MOV R2, 0xffff ;  /* 0x0000ffff00027802 */ /* 0x000fc60000000f00 */
[----:B------:R-:W-:Y:S04]  /*2cd0*/  DEPBAR.LE SB1, 0x36 ;  /* 0x00009d800000791a */ /* 0x000fe80000000000 */
[----:B------:R-:W1:Y:S02]  /*2ce0*/  UTCATOMSWS.FIND_AND_SET.ALIGN UP0, UR5, UR5 ;  /* 0x00000005000575e3 */ /* 0x000e640008000800 */
[----:B-1----:R-:W-:Y:S01]  /*2cf0*/  MOV R3, UR5 ;  /* 0x0000000500037c02 */ /* 0x002fe20008000f00 */
[----:B------:R-:W-:Y:S06]  /*2d00*/  BRA.U UP0, `(.L_x_51) ;  /* 0x0000000100187547 */ /* 0x000fec000b800000 */
.L_x_52:
[----:B------:R-:W-:Y:S05]  /*2d10*/  NANOSLEEP 0x64 ;  /* 0x000000640000795d */ /* 0x000fea0003800000 */
[----:B------:R-:W-:-:S05]  /*2d20*/  UMOV UR5, 0x10 ;  /* 0x0000001000057882 */ /* 0x000fca0000000000 */
[----:B------:R-:W-:Y:S04]  /*2d30*/  DEPBAR.LE SB1, 0x36 ;  /* 0x00009d800000791a */ /* 0x000fe80000000000 */
[----:B------:R-:W1:Y:S02]  /*2d40*/  UTCATOMSWS.FIND_AND_SET.ALIGN UP0, UR5, UR5 ;  /* 0x00000005000575e3 */ /* 0x000e640008000800 */
[----:B-1----:R-:W-:Y:S01]  /*2d50*/  MOV R3, UR5 ;  /* 0x0000000500037c02 */ /* 0x002fe20008000f00 */
[----:B------:R-:W-:Y:S05]  /*2d60*/  BRA.U !UP0, `(.L_x_52) ;  /* 0xfffffffd08e87547 */ /* 0x000fea000b83ffff */
.L_x_51:
[-C--:B------:R-:W-:Y:S02]  /*2d70*/  SHF.L.U32 R2, R2, R3.reuse, RZ ;  /* 0x0000000302027219 */ /* 0x080fe400000006ff */
[----:B------:R-:W-:Y:S01]  /*2d80*/  SHF.L.U32 R0, R0, R3, RZ ;  /* 0x0000000300007219 */ /* 0x000fe200000006ff */
[----:B------:R-:W-:Y:S02]  /*2d90*/  IMAD.SHL.U32 R3, R3, 0x20, RZ ;  /* 0x0000002003037824 */ /* 0x000fe400078e00ff */
[----:B------:R1:W-:Y:S04]  /*2da0*/  ATOMS.OR RZ, [UR4+0x14], R2 ;  /* 0x00001402ffff798c */ /* 0x0003e8000b000004 */
[----:B------:R1:W-:Y:S04]  /*2db0*/  ATOMS.OR RZ, [UR4+0x18], R0 ;  /* 0x00001800ffff798c */ /* 0x0003e8000b000004 */
[----:B------:R1:W-:Y:S01]  /*2dc0*/  STS [UR37+0x140], R3 ;  /* 0x00014003ff007988 */ /* 0x0003e20008000825 */
[----:B------:R-:W-:Y:S05]  /*2dd0*/  BRA `(.L_x_50) ;  /* 0x0000000000107947 */ /* 0x000fea0003800000 */
.L_x_49:
[----:B------:R-:W-:Y:S02]  /*2de0*/  MOV R0, 0xffffffff ;  /* 0xffffffff00007802 */ /* 0x000fe40000000f00 */
[----:B------:R-:W-:-:S03]  /*2df0*/  MOV R2, 0x2e20 ;  /* 0x00002e2000027802 */ /* 0x000fc60000000f00 */
[----:B------:R1:W-:Y:S04]  /*2e00*/  STS [UR37+0x140], R0 ;  /* 0x00014000ff007988 */ /* 0x0003e80008000825 */
[----:B-1-3-5:R-:W-:Y:S05]  /*2e10*/  CALL.REL.NOINC `($__internal_1_$__cuda_sm10x_tcgen05_guardrail_trap_phase_invalid_during_alloc) ;  /* 0x0000005c00d07944 */ /* 0x02afea0003c00000 */
.L_x_50:
[----:B------:R-:W-:Y:S05]  /*2e20*/  WARPSYNC.ALL ;  /* 0x0000000000007948 */ /* 0x000fea0003800000 */
[----:B------:R-:W2:Y:S01]  /*2e30*/  S2UR UR5, SR_CgaCtaId ;  /* 0x00000000000579c3 */ /* 0x000ea20000008800 */
[----:B------:R-:W-:Y:S01]  /*2e40*/  UMOV UR4, 0x400 ;  /* 0x0000040000047882 */ /* 0x000fe20000000000 */
[----:B------:R-:W-:-:S06]  /*2e50*/  NOP ;  /* 0x0000000000007918 */ /* 0x000fcc0000000000 */
[----:B------:R-:W-:Y:S06]  /*2e60*/  BAR.ARV 0x6, 0xa0 ;  /* 0x0182800000007b1d */ /* 0x000fec0000002000 */
[----:B------:R-:W4:Y:S01]  /*2e70*/  LDCU UR7, c[0x0][0x38c] ;  /* 0x00007180ff0777ac */ /* 0x000f220008000800 */
[----:B------:R-:W-:Y:S01]  /*2e80*/  IMAD.MOV.U32 R11, RZ, RZ, 0x1 ;  /* 0x00000001ff0b7424 */ /* 0x000fe200078e00ff */
[----:B------:R-:W-:Y:S01]  /*2e90*/  CS2R R8, SRZ ;  /* 0x0000000000087805 */ /* 0x000fe2000001ff00 */
[----:B------:R-:W-:Y:S01]  /*2ea0*/  IMAD.MOV.U32 R10, RZ, RZ, RZ ;  /* 0x000000ffff0a7224 */ /* 0x000fe200078e00ff */
[----:B------:R-:W3:Y:S01]  /*2eb0*/  LDCU UR6, c[0x0][0x38c] ;  /* 0x00007180ff0677ac */ /* 0x000ee20008000800 */
[----:B------:R-:W-:Y:S01]  /*2ec0*/  UMOV UR15, URZ ;  /* 0x000000ff000f7c82 */ /* 0x000fe20008000000 */
[----:B------:R-:W-:Y:S01]  /*2ed0*/  UMOV UR14, URZ ;  /* 0x000000ff000e7c82 */ /* 0x000fe20008000000 */
[----:B--2---:R-:W-:Y:S01]  /*2ee0*/  ULEA UR5, UR5, UR4, 0x18 ;  /* 0x0000000405057291 */ /* 0x004fe2000f8ec0ff */
[----:B------:R-:W-:Y:S01]  /*2ef0*/  UMOV UR32, 0x0 ;  /* 0x0000000000207882 */ /* 0x000fe20000000000 */
[----:B------:R-:W-:-:S02]  /*2f00*/  UMOV UR33, 0x4200010 ;  /* 0x0420001000217882 */ /* 0x000fc40000000000 */
[----:B------:R-:W-:Y:S02]  /*2f10*/  UIADD3 UR9, UPT, UPT, UR5, 0x4400, URZ ;  /* 0x0000440005097890 */ /* 0x000fe4000fffe0ff */
[----:B------:R-:W-:Y:S02]  /*2f20*/  UIADD3 UR10, UPT, UPT, UR5, 0x14400, URZ ;  /* 0x00014400050a7890 */ /* 0x000fe4000fffe0ff */
[----:B----4-:R-:W-:Y:S01]  /*2f30*/  UIADD3 UR7, UPT, UPT, UR7, 0x7f, URZ ;  /* 0x0000007f07077890 */ /* 0x010fe2000fffe0ff */
[----:B-1----:R-:W1:Y:S01]  /*2f40*/  LDS R0, [UR5+0x140] ;  /* 0x00014005ff007984 */ /* 0x002e620008000800 */
[----:B------:R-:W-:Y:S02]  /*2f50*/  USHF.R.U32.HI UR9, URZ, 0x4, UR9 ;  /* 0x00000004ff097899 */ /* 0x000fe40008011609 */
[----:B------:R-:W-:Y:S02]  /*2f60*/  USHF.R.S32.HI UR4, URZ, 0x1f, UR7 ;  /* 0x0000001fff047899 */ /* 0x000fe40008011407 */
[----:B------:R-:W-:-:S02]  /*2f70*/  USHF.R.U32.HI UR10, URZ, 0x4, UR10 ;  /* 0x00000004ff0a7899 */ /* 0x000fc4000801160a */
[----:B------:R-:W-:Y:S02]  /*2f80*/  ULEA.HI UR4, UR4, UR7, URZ, 0x7 ;  /* 0x0000000704047291 */ /* 0x000fe4000f8f38ff */
[----:B------:R-:W-:Y:S02]  /*2f90*/  ULOP3.LUT UR9, UR9, 0x3fff, URZ, 0xc0, !UPT ;  /* 0x00003fff09097892 */ /* 0x000fe4000f8ec0ff */
[----:B------:R-:W-:Y:S02]  /*2fa0*/  USHF.R.S32.HI UR4, URZ, 0x7, UR4 ;  /* 0x00000007ff047899 */ /* 0x000fe40008011404 */
[----:B------:R-:W-:Y:S02]  /*2fb0*/  ULOP3.LUT UR10, UR10, 0x3fff, URZ, 0xc0, !UPT ;  /* 0x00003fff0a0a7892 */ /* 0x000fe4000f8ec0ff */
[----:B------:R-:W-:Y:S01]  /*2fc0*/  UISETP.LT.AND UP0, UPT, UR4, 0x1, UPT ;  /* 0x000000010400788c */ /* 0x000fe2000bf01270 */
[----:B------:R-:W-:Y:S01]  /*2fd0*/  UMOV UR30, 0x0 ;  /* 0x00000000001e7882 */ /* 0x000fe20000000000 */
[----:B------:R-:W-:-:S02]  /*2fe0*/  UMOV UR31, 0x4200010 ;  /* 0x04200010001f7882 */ /* 0x000fc40000000000 */
[----:B------:R-:W-:Y:S01]  /*2ff0*/  USEL UR8, UR4, 0x1, !UP0 ;  /* 0x0000000104087887 */ /* 0x000fe2000c000000 */
[----:B------:R-:W-:Y:S01]  /*3000*/  UMOV UR28, 0x0 ;  /* 0x00000000001c7882 */ /* 0x000fe20000000000 */
[----:B------:R-:W-:Y:S01]  /*3010*/  UMOV UR29, 0x4200010 ;  /* 0x04200010001d7882 */ /* 0x000fe20000000000 */
[----:B------:R-:W-:Y:S01]  /*3020*/  UMOV UR26, 0x0 ;  /* 0x00000000001a7882 */ /* 0x000fe20000000000 */
[----:B------:R-:W-:Y:S01]  /*3030*/  UMOV UR27, 0x4200010 ;  /* 0x04200010001b7882 */ /* 0x000fe20000000000 */
[----:B------:R-:W-:Y:S01]  /*3040*/  UMOV UR24, 0x0 ;  /* 0x0000000000187882 */ /* 0x000fe20000000000 */
[----:B------:R-:W-:Y:S01]  /*3050*/  UMOV UR25, 0x4200010 ;  /* 0x0420001000197882 */ /* 0x000fe20000000000 */
[----:B------:R-:W-:Y:S01]  /*3060*/  UMOV UR22, 0x0 ;  /* 0x0000000000167882 */ /* 0x000fe20000000000 */
[----:B------:R-:W-:Y:S01]  /*3070*/  UMOV UR23, 0x4200010 ;  /* 0x0420001000177882 */ /* 0x000fe20000000000 */
[----:B------:R-:W-:Y:S02]  /*3080*/  ULOP3.LUT UR9, UR9, 0x10000, URZ, 0xfc, !UPT ;  /* 0x0001000009097892 */ /* 0x000fe4000f8efcff */
[----:B------:R-:W-:-:S02]  /*3090*/  ULOP3.LUT UR10, UR10, 0x10000, URZ, 0xfc, !UPT ;  /* 0x000100000a0a7892 */ /* 0x000fc4000f8efcff */
[----:B------:R-:W-:Y:S02]  /*30a0*/  UIADD3 UR8, UPT, UPT, -UR8, URZ, URZ ;  /* 0x000000ff08087290 */ /* 0x000fe4000fffe1ff */
[----:B---3--:R-:W-:Y:S01]  /*30b0*/  UISETP.GE.AND UP3, UPT, UR6, 0x1, UPT ;  /* 0x000000010600788c */ /* 0x008fe2000bf66270 */
[----:B------:R-:W-:Y:S01]  /*30c0*/  UMOV UR20, 0x0 ;  /* 0x0000000000147882 */ /* 0x000fe20000000000 */
[----:B------:R-:W-:Y:S01]  /*30d0*/  UMOV UR21, 0x4200010 ;  /* 0x0420001000157882 */ /* 0x000fe20000000000 */
[----:B------:R-:W-:Y:S01]  /*30e0*/  UMOV UR18, 0x0 ;  /* 0x0000000000127882 */ /* 0x000fe20000000000 */
[----:B-1----:R-:W-:Y:S01]  /*30f0*/  R2UR UR16, R0 ;  /* 0x00000000001072ca */ /* 0x002fe200000e0000 */
[----:B------:R-:W-:-:S14]  /*3100*/  UMOV UR19, 0x4200010 ;  /* 0x0420001000137882 */ /* 0x000fdc0000000000 */
.L_x_59:
[----:B------:R-:W-:Y:S02]  /*3110*/  LEA R0, R10, UR5, 0x3 ;  /* 0x000000050a007c11 */ /* 0x000fe4000f8e18ff */
[----:B------:R-:W-:Y:S02]  /*3120*/  SHF.L.U32 R5, R9, 0x1f, RZ ;  /* 0x0000001f09057819 */ /* 0x000fe400000006ff */
[----:B------:R-:W-:Y:S01]  /*3130*/  PLOP3.LUT P0, PT, PT, PT, UP3, 0x80, 0x8 ;  /* 0x000000000008781c */ /* 0x000fe20003f0f038 */
[----:B------:R-:W-:Y:S01]  /*3140*/  VIADD R3, R0, 0xa0 ;  /* 0x000000a000037836 */ /* 0x000fe20000000000 */
[----:B-1----:R-:W1:Y:S02]  /*3150*/  SYNCS.PHASECHK.TRANS64.TRYWAIT P1, [R0+URZ+0x90], R5 ;  /* 0x00009005000075a7 */ /* 0x002e6400080211ff */
[----:B-1-3--:R-:W-:Y:S09]  /*3160*/  @!P1 BRA `(.L_x_53) ;  /* 0x0000005000fc9947 */ /* 0x00aff20003800000 */
.L_x_146:
[----:B------:R-:W-:Y:S01]  /*3170*/  LEA R4, R10, UR5, 0x4 ;  /* 0x000000050a047c11 */ /* 0x000fe2000f8e20ff */
[----:B------:R-:W-:Y:S01]  /*3180*/  @UP3 ULEA UR7, UR14, UR5, 0x3 ;  /* 0x000000050e073291 */ /* 0x000fe2000f8e18ff */
[----:B------:R-:W-:Y:S01]  /*3190*/  PLOP3.LUT P2, PT, PT, PT, PT, 0x80, 0x8 ;  /* 0x000000000008781c */ /* 0x000fe20003f4f070 */
[----:B------:R-:W-:Y:S01]  /*31a0*/  ULEA UR6, UR15, UR5, 0x3 ;  /* 0x000000050f067291 */ /* 0x000fe2000f8e18ff */
[----:B------:R-:W-:Y:S01]  /*31b0*/  PRMT R3, RZ, 0x654, R3 ;  /* 0x00000654ff037816 */ /* 0x000fe20000000003 */
[----:B------:R-:W-:Y:S01]  /*31c0*/  ULEA.HI UR11, UR15, UR15, URZ, 0x1 ;  /* 0x0000000f0f0b7291 */ /* 0x000fe2000f8f08ff */
[----:B-1----:R-:W1:Y:S01]  /*31d0*/  LDS.128 R4, [R4+0x120] ;  /* 0x0001200004047984 */ /* 0x002e620000000c00 */
[----:B------:R-:W-:Y:S02]  /*31e0*/  @P0 SHF.L.U32 R2, R8, 0x1f, RZ ;  /* 0x0000001f08020819 */ /* 0x000fe400000006ff */
[----:B------:R-:W-:Y:S01]  /*31f0*/  SHF.L.U32 R0, R11, 0x1f, RZ ;  /* 0x0000001f0b007819 */ /* 0x000fe200000006ff */
[----:B------:R-:W-:Y:S01]  /*3200*/  @!PT LDS RZ, [RZ] ;  /* 0x00000000fffff984 */ /* 0x000fe20000000800 */
[----:B------:R-:W-:Y:S01]  /*3210*/  @!PT LDS RZ, [RZ] ;  /* 0x00000000fffff984 */ /* 0x000fe20000000800 */
[----:B------:R-:W-:Y:S01]  /*3220*/  @!PT LDS RZ, [RZ] ;  /* 0x00000000fffff984 */ /* 0x000fe20000000800 */
[----:B------:R-:W-:Y:S01]  /*3230*/  @!PT LDS RZ, [RZ] ;  /* 0x00000000fffff984 */ /* 0x000fe20000000800 */
[----:B------:R2:W-:Y:S06]  /*3240*/  MEMBAR.ALL.CTA ;  /* 0x0000000000007992 */ /* 0x0005ec0000008000 */
[----:B--2---:R-:W2:Y:S02]  /*3250*/  FENCE.VIEW.ASYNC.S ;  /* 0x00000000000073c6 */ /* 0x004ea40000000000 */
[----:B--2---:R2:W-:Y:S01]  /*3260*/  SYNCS.ARRIVE.TRANS64.RED.A1T0 RZ, [R3+URZ], RZ ;  /* 0x000000ff03ff79a7 */ /* 0x0045e200081004ff */
[----:B------:R2:W3:Y:S01]  /*3270*/  @P0 SYNCS.PHASECHK.TRANS64.TRYWAIT P2, [UR7], R2 ;  /* 0x00000002ff0005a7 */ /* 0x0004e20008041107 */
[----:B------:R-:W-:-:S02]  /*3280*/  USHF.L.U32 UR7, UR11, 0x6, URZ ;  /* 0x000000060b077899 */ /* 0x000fc400080006ff */
[----:B------:R-:W-:Y:S01]  /*3290*/  ULOP3.LUT UR11, UR11, 0xffe, URZ, 0xc0, !UPT ;  /* 0x00000ffe0b0b7892 */ /* 0x000fe2000f8ec0ff */
[----:B-1----:R-:W-:Y:S01]  /*32a0*/  LOP3.LUT P1, RZ, R6, 0x1, RZ, 0xc0, !PT ;  /* 0x0000000106ff7812 */ /* 0x002fe2000782c0ff */
[----:B------:R-:W-:Y:S02]  /*32b0*/  ULOP3.LUT UR7, UR7, 0xffffff80, URZ, 0xc0, !UPT ;  /* 0xffffff8007077892 */ /* 0x000fe4000f8ec0ff */
[----:B------:R-:W-:Y:S02]  /*32c0*/  UIADD3 UR11, UPT, UPT, -UR11, UR15, URZ ;  /* 0x0000000f0b0b7290 */ /* 0x000fe4000fffe1ff */
[----:B------:R-:W-:-:S04]  /*32d0*/  UIADD3 UR7, UPT, UPT, UR16, UR7, URZ ;  /* 0x0000000710077290 */ /* 0x000fc8000fffe0ff */
[----:B------:R-:W-:Y:S01]  /*32e0*/  ULEA UR7, UR11, UR7, 0x14 ;  /* 0x000000070b077291 */ /* 0x000fe2000f8ea0ff */
[----:B------:R-:W1:Y:S02]  /*32f0*/  SYNCS.PHASECHK.TRANS64.TRYWAIT P0, [UR6+0xd0], R0 ;  /* 0x0000d000ff0075a7 */ /* 0x000e640008001106 */
[----:B-123--:R-:W-:Y:S09]  /*3300*/  @!P0 BRA `(.L_x_54) ;  /* 0x0000005000a88947 */ /* 0x00eff20003800000 */
.L_x_148:
[----:B------:R-:W-:Y:S01]  /*3310*/  IADD3 R10, PT, PT, R10, 0x1, RZ ;  /* 0x000000010a0a7810 */ /* 0x000fe20007ffe0ff */
[----:B------:R-:W-:Y:S06]  /*3320*/  BRA.U !UP3, `(.L_x_55) ;  /* 0x000000050b107547 */ /* 0x000fec000b800000 */
[----:B------:R-:W-:Y:S01]  /*3330*/  UPLOP3.LUT UP4, UPT, UPT, UPT, UPT, 0x40, 0x4 ;  /* 0x000000000004789c */ /* 0x000fe20003f8e870 */
[----:B------:R-:W-:Y:S01]  /*3340*/  UMOV UR13, UR8 ;  /* 0x00000008000d7c82 */ /* 0x000fe20008000000 */
[----:B------:R-:W-:Y:S01]  /*3350*/  UMOV UR12, UR4 ;  /* 0x00000004000c7c82 */ /* 0x000fe20008000000 */
[----:B------:R-:W-:-:S08]  /*3360*/  UMOV UR17, UR14 ;  /* 0x0000000e00117c82 */ /* 0x000fd00008000000 */
.L_x_58:
[----:B------:R-:W-:Y:S02]  /*3370*/  UIADD3 UR13, UPT, UPT, UR13, 0x1, URZ ;  /* 0x000000010d0d7890 */ /* 0x000fe4000fffe0ff */
[----:B--2---:R-:W-:Y:S02]  /*3380*/  ULEA UR11, UR17, UR5, 0x3 ;  /* 0x00000005110b7291 */ /* 0x004fe4000f8e18ff */
[----:B------:R-:W-:Y:S01]  /*3390*/  UISETP.NE.AND UP0, UPT, UR13, URZ, UPT ;  /* 0x000000ff0d00728c */ /* 0x000fe2000bf05270 */
[----:B---3--:R-:W-:Y:S10]  /*33a0*/  @P2 BRA `(.L_x_56) ;  /* 0x00000000000c2947 */ /* 0x008ff40003800000 */
[----:B-1----:R-:W-:Y:S04]  /*33b0*/  SHF.L.U32 R3, R8, 0x1f, RZ ;  /* 0x0000001f08037819 */ /* 0x002fe800000006ff */
[----:B------:R-:W1:Y:S02]  /*33c0*/  SYNCS.PHASECHK.TRANS64.TRYWAIT P0, [UR11], R3 ;  /* 0x00000003ff0075a7 */ /* 0x000e64000800110b */
[----:B-1----:R-:W-:Y:S05]  /*33d0*/  @!P0 BRA `(.L_x_57) ;  /* 0x00000050008c8947 */ /* 0x002fea0003800000 */
.L_x_56:
[----:B------:R-:W-:Y:S01]  /*33e0*/  UISETP.NE.AND UP1, UPT, UR12, 0x1, UPT ;  /* 0x000000010c00788c */ /* 0x000fe2000bf25270 */
[----:B------:R-:W-:Y:S01]  /*33f0*/  PLOP3.LUT P2, PT, PT, PT, PT, 0x80, 0x8 ;  /* 0x000000000008781c */ /* 0x000fe20003f4f070 */
[----:B------:R-:W-:Y:S02]  /*3400*/  UIADD3 UR14, UPT, UPT, UR17, 0x1, URZ ;  /* 0x00000001110e7890 */ /* 0x000fe4000fffe0ff */
[----:B------:R-:W-:Y:S02]  /*3410*/  ULEA UR64, UR17, UR10, 0xb ;  /* 0x0000000a11407291 */ /* 0x000fe4000f8e58ff */
[----:B------:R-:W-:Y:S01]  /*3420*/  UISETP.NE.AND UP2, UPT, UR14, 0x4, UPT ;  /* 0x000000040e00788c */ /* 0x000fe2000bf45270 */
[----:B------:R-:W-:Y:S01]  /*3430*/  PLOP3.LUT P0, PT, PT, PT, UP1, 0x80, 0x8 ;  /* 0x000000000008781c */ /* 0x000fe20003f0f018 */
[----:B------:R-:W-:Y:S02]  /*3440*/  ULEA UR62, UR17, UR9, 0xa ;  /* 0x00000009113e7291 */ /* 0x000fe4000f8e50ff */
[----:B------:R-:W-:Y:S02]  /*3450*/  USEL UR35, URZ, 0x1, UP2 ;  /* 0x00000001ff237887 */ /* 0x000fe40009000000 */
[----:B------:R-:W-:Y:S02]  /*3460*/  USEL UR14, UR14, URZ, UP2 ;  /* 0x000000ff0e0e7287 */ /* 0x000fe40009000000 */
[----:B------:R-:W-:Y:S02]  /*3470*/  UIADD3 UR60, UPT, UPT, UR64, 0x2, URZ ;  /* 0x00000002403c7890 */ /* 0x000fe4000fffe0ff */
[----:B------:R-:W-:Y:S01]  /*3480*/  @UP1 ULEA UR34, UR14, UR5, 0x3 ;  /* 0x000000050e221291 */ /* 0x000fe2000f8e18ff */
[----:B------:R-:W-:Y:S01]  /*3490*/  LOP3.LUT R8, R8, UR35, RZ, 0x3c, !PT ;  /* 0x0000002308087c12 */ /* 0x000fe2000f8e3cff */
[----:B------:R-:W-:Y:S02]  /*34a0*/  UIADD3 UR58, UPT, UPT, UR62, 0x2, URZ ;  /* 0x000000023e3a7890 */ /* 0x000fe4000fffe0ff */
[----:B------:R-:W-:Y:S01]  /*34b0*/  UIADD3 UR56, UPT, UPT, UR64, 0x4, URZ ;  /* 0x0000000440387890 */ /* 0x000fe2000fffe0ff */
[----:B-1----:R-:W-:Y:S01]  /*34c0*/  @P0 SHF.L.U32 R0, R8, 0x1f, RZ ;  /* 0x0000001f08000819 */ /* 0x002fe200000006ff */
[----:B------:R-:W-:Y:S02]  /*34d0*/  UIADD3 UR54, UPT, UPT, UR62, 0x4, URZ ;  /* 0x000000043e367890 */ /* 0x000fe4000fffe0ff */
[----:B------:R-:W-:Y:S01]  /*34e0*/  UIADD3 UR52, UPT, UPT, UR64, 0x6, URZ ;  /* 0x0000000640347890 */ /* 0x000fe2000fffe0ff */
[----:B------:R2:W3:Y:S01]  /*34f0*/  @P0 SYNCS.PHASECHK.TRANS64.TRYWAIT P2, [UR34], R0 ;  /* 0x00000000ff0005a7 */ /* 0x0004e20008041122 */
[----:B------:R-:W-:Y:S02]  /*3500*/  UIADD3 UR50, UPT, UPT, UR62, 0x6, URZ ;  /* 0x000000063e327890 */ /* 0x000fe4000fffe0ff */
        /* <DEDUP_REMOVED lines=9> */
[----:B------:R-:W-:Y:S01]  /*35a0*/  UIADD3 UR12, UPT, UPT, UR12, -0x1, URZ ;  /* 0xffffffff0c0c7890 */ /* 0x000fe2000fffe0ff */
[----:B------:R-:W-:Y:S01]  /*35b0*/  UMOV UR65, 0x40004040 ;  /* 0x4000404000417882 */ /* 0x000fe20000000000 */
[----:B------:R-:W-:Y:S01]  /*35c0*/  UMOV UR63, 0x40004040 ;  /* 0x40004040003f7882 */ /* 0x000fe20000000000 */
[----:B------:R-:W-:Y:S01]  /*35d0*/  UMOV UR61, 0x40004040 ;  /* 0x40004040003d7882 */ /* 0x000fe20000000000 */
[----:B------:R2:W-:Y:S01]  /*35e0*/  UTCHMMA gdesc[UR62], gdesc[UR64], tmem[UR7], tmem[UR32], idesc[UR33], UP4 ;  /* 0x00ff20403e0075ea */ /* 0x0005e2000a000007 */
[----:B------:R-:W-:Y:S01]  /*35f0*/  UPLOP3.LUT UP4, UPT, UPT, UPT, UPT, 0x80, 0x8 ;  /* 0x000000000008789c */ /* 0x000fe20003f8f070 */
[----:B------:R-:W-:Y:S01]  /*3600*/  UMOV UR59, 0x40004040 ;  /* 0x40004040003b7882 */ /* 0x000fe20000000000 */
[----:B------:R-:W-:Y:S01]  /*3610*/  UMOV UR57, 0x40004040 ;  /* 0x4000404000397882 */ /* 0x000fe20000000000 */
[----:B------:R2:W-:Y:S01]  /*3620*/  UTCHMMA gdesc[UR58], gdesc[UR60], tmem[UR7], tmem[UR30], idesc[UR31], UPT ;  /* 0x00ff1e3c3a0075ea */ /* 0x0005e2000b800007 */
        /* <DEDUP_REMOVED lines=14> */
[----:B------:R-:W-:Y:S01]  /*3710*/  UMOV UR35, 0x40004040 ;  /* 0x4000404000237882 */ /* 0x000fe20000000000 */
[----:B------:R2:W-:Y:S01]  /*3720*/  UTCHMMA gdesc[UR38], gdesc[UR40], tmem[UR7], tmem[UR20], idesc[UR21], UPT ;  /* 0x00ff1428260075ea */ /* 0x0005e2000b800007 */
[----:B------:R2:W-:Y:S01]  /*3730*/  UTCHMMA gdesc[UR34], gdesc[UR36], tmem[UR7], tmem[UR18], idesc[UR19], UPT ;  /* 0x00ff1224220075ea */ /* 0x0005e2000b800007 */
[----:B------:R2:W-:Y:S01]  /*3740*/  UTCBAR [UR11], URZ ;  /* 0x000000ff0b0073e9 */ /* 0x0005e200080000ff */
[----:B------:R-:W-:Y:S01]  /*3750*/  UMOV UR17, UR14 ;  /* 0x0000000e00117c82 */ /* 0x000fe20008000000 */
[----:B------:R-:W-:Y:S05]  /*3760*/  BRA.U UP0, `(.L_x_58) ;  /* 0xfffffffd00007547 */ /* 0x000fea000b83ffff */
.L_x_55:
[----:B------:R-:W-:Y:S01]  /*3770*/  UIADD3 UR15, UPT, UPT, UR15, 0x1, URZ ;  /* 0x000000010f0f7890 */ /* 0x000fe2000fffe0ff */
[C---:B------:R-:W-:Y:S01]  /*3780*/  ISETP.NE.AND P0, PT, R10.reuse, 0x2, PT ;  /* 0x000000020a00780c */ /* 0x040fe20003f05270 */
[----:B--2---:R-:W-:Y:S02]  /*3790*/  UIADD3 UR7, UPT, UPT, UR6, 0xb0, URZ ;  /* 0x000000b006077890 */ /* 0x004fe4000fffe0ff */
[----:B------:R-:W-:Y:S01]  /*37a0*/  UISETP.NE.AND UP0, UPT, UR15, 0x4, UPT ;  /* 0x000000040f00788c */ /* 0x000fe2000bf05270 */
[----:B-1----:R-:W-:Y:S02]  /*37b0*/  SEL R0, RZ, 0x1, P0 ;  /* 0x00000001ff007807 */ /* 0x002fe40000000000 */
[----:B------:R-:W-:Y:S01]  /*37c0*/  SEL R10, R10, RZ, P0 ;  /* 0x000000ff0a0a7207 */ /* 0x000fe20000000000 */
[----:B------:R-:W-:Y:S01]  /*37d0*/  USEL UR6, URZ, 0x1, UP0 ;  /* 0x00000001ff067887 */ /* 0x000fe20008000000 */
[----:B------:R-:W-:Y:S01]  /*37e0*/  LOP3.LUT R9, R9, R0, RZ, 0x3c, !PT ;  /* 0x0000000009097212 */ /* 0x000fe200078e3cff */
[----:B------:R-:W-:Y:S01]  /*37f0*/  USEL UR15, UR15, URZ, UP0 ;  /* 0x000000ff0f0f7287 */ /* 0x000fe20008000000 */
[----:B------:R1:W-:Y:S03]  /*3800*/  UTCBAR [UR7], URZ ;  /* 0x000000ff070073e9 */ /* 0x0003e600080000ff */
[----:B------:R-:W-:Y:S01]  /*3810*/  LOP3.LUT R11, R11, UR6, RZ, 0x3c, !PT ;  /* 0x000000060b0b7c12 */ /* 0x000fe2000f8e3cff */
[----:B------:R-:W-:Y:S07]  /*3820*/  @P1 BRA `(.L_x_59) ;  /* 0xfffffff800381947 */ /* 0x000fee000383ffff */
[----:B------:R-:W2:Y:S01]  /*3830*/  S2UR UR4, SR_CgaCtaId ;  /* 0x00000000000479c3 */ /* 0x000ea20000008800 */
[----:B------:R-:W-:Y:S01]  /*3840*/  ELECT P0, URZ, PT ;  /* 0x0000000000ff782f */ /* 0x000fe20003800000 */
[----:B------:R-:W-:Y:S01]  /*3850*/  IMAD.MOV.U32 R0, RZ, RZ, 0x1 ;  /* 0x00000001ff007424 */ /* 0x000fe200078e00ff */
[----:B------:R-:W-:Y:S01]  /*3860*/  UIADD3 UR5, UPT, UPT, UR5, 0xd0, URZ ;  /* 0x000000d005057890 */ /* 0x000fe2000fffe0ff */
[----:B------:R-:W-:Y:S01]  /*3870*/  SHF.L.U32 R3, R11, 0x1f, RZ ;  /* 0x0000001f0b037819 */ /* 0x000fe200000006ff */
[----:B------:R-:W-:-:S03]  /*3880*/  UMOV UR6, 0x40 ;  /* 0x0000004000067882 */ /* 0x000fc60000000000 */
[----:B------:R-:W-:Y:S01]  /*3890*/  UVIRTCOUNT.DEALLOC.SMPOOL 0x80 ;  /* 0x000000800000784c */ /* 0x000fe20000000000 */
[----:B--2---:R-:W-:Y:S02]  /*38a0*/  ULEA UR4, UR4, UR6, 0x18 ;  /* 0x0000000604047291 */ /* 0x004fe4000f8ec0ff */
[----:B------:R-:W-:-:S07]  /*38b0*/  ULEA UR6, UR15, UR5, 0x3 ;  /* 0x000000050f067291 */ /* 0x000fce000f8e18ff */
[----:B------:R2:W-:Y:S02]  /*38c0*/  @P0 STS.U8 [UR4+0x1c], R0 ;  /* 0x00001c00ff000988 */ /* 0x0005e40008000004 */
[----:B------:R-:W4:Y:S02]  /*38d0*/  SYNCS.PHASECHK.TRANS64.TRYWAIT P0, [UR6], R3 ;  /* 0x00000003ff0075a7 */ /* 0x000f240008001106 */
[----:B--2-4-:R-:W-:Y:S05]  /*38e0*/  @!P0 BRA `(.L_x_60) ;  /* 0x0000004c00608947 */ /* 0x014fea0003800000 */
.L_x_151:
[----:B-1----:R-:W-:-:S04]  /*38f0*/  UIADD3 UR7, UPT, UPT, UR15, 0x1, URZ ;  /* 0x000000010f077890 */ /* 0x002fc8000fffe0ff */
[----:B------:R-:W-:-:S04]  /*3900*/  UISETP.NE.AND UP0, UPT, UR7, 0x4, UPT ;  /* 0x000000040700788c */ /* 0x000fc8000bf05270 */
[----:B------:R-:W-:Y:S02]  /*3910*/  USEL UR8, URZ, 0x1, UP0 ;  /* 0x00000001ff087887 */ /* 0x000fe40008000000 */
[----:B------:R-:W-:-:S04]  /*3920*/  USEL UR7, UR7, URZ, UP0 ;  /* 0x000000ff07077287 */ /* 0x000fc80008000000 */
[----:B------:R-:W-:Y:S01]  /*3930*/  ULEA UR6, UR7, UR5, 0x3 ;  /* 0x0000000507067291 */ /* 0x000fe2000f8e18ff */
[----:B------:R-:W-:-:S04]  /*3940*/  LOP3.LUT R2, R11, UR8, RZ, 0x3c, !PT ;  /* 0x000000080b027c12 */ /* 0x000fc8000f8e3cff */
[----:B--2---:R-:W-:-:S04]  /*3950*/  SHF.L.U32 R3, R2, 0x1f, RZ ;  /* 0x0000001f02037819 */ /* 0x004fc800000006ff */
[----:B------:R-:W1:Y:S02]  /*3960*/  SYNCS.PHASECHK.TRANS64.TRYWAIT P0, [UR6], R3 ;  /* 0x00000003ff0075a7 */ /* 0x000e640008001106 */
[----:B-1----:R-:W-:Y:S05]  /*3970*/  @!P0 BRA `(.L_x_61) ;  /* 0x0000004c00548947 */ /* 0x002fea0003800000 */
.L_x_153:
        /* <DEDUP_REMOVED lines=9> */
.L_x_155:
[----:B------:R-:W-:-:S04]  /*3a10*/  UIADD3 UR7, UPT, UPT, UR7, 0x1, URZ ;  /* 0x0000000107077890 */ /* 0x000fc8000fffe0ff */
[----:B------:R-:W-:-:S04]  /*3a20*/  UISETP.NE.AND UP0, UPT, UR7, 0x4, UPT ;  /* 0x000000040700788c */ /* 0x000fc8000bf05270 */
[----:B------:R-:W-:Y:S02]  /*3a30*/  USEL UR6, URZ, 0x1, UP0 ;  /* 0x00000001ff067887 */ /* 0x000fe40008000000 */
[----:B------:R-:W-:-:S04]  /*3a40*/  USEL UR7, UR7, URZ, UP0 ;  /* 0x000000ff07077287 */ /* 0x000fc80008000000 */
[----:B------:R-:W-:Y:S01]  /*3a50*/  ULEA UR7, UR7, UR5, 0x3 ;  /* 0x0000000507077291 */ /* 0x000fe2000f8e18ff */
[----:B-1----:R-:W-:-:S04]  /*3a60*/  LOP3.LUT R3, R2, UR6, RZ, 0x3c, !PT ;  /* 0x0000000602037c12 */ /* 0x002fc8000f8e3cff */
[----:B------:R-:W-:-:S04]  /*3a70*/  SHF.L.U32 R3, R3, 0x1f, RZ ;  /* 0x0000001f03037819 */ /* 0x000fc800000006ff */
[----:B------:R-:W1:Y:S02]  /*3a80*/  SYNCS.PHASECHK.TRANS64.TRYWAIT P0, [UR7], R3 ;  /* 0x00000003ff0075a7 */ /* 0x000e640008001107 */
[----:B-1----:R-:W-:Y:S05]  /*3a90*/  @!P0 BRA `(.L_x_63) ;  /* 0x0000004c003c8947 */ /* 0x002fea0003800000 */
.L_x_157:
[----:B------:R-:W-:Y:S01]  /*3aa0*/  NOP ;  /* 0x0000000000007918 */ /* 0x000fe20000000000 */
[----:B-1----:R-:W1:Y:S01]  /*3ab0*/  LDS R0, [UR4+0x14] ;  /* 0x00001404ff007984 */ /* 0x002e620008000800 */
[----:B------:R-:W-:Y:S01]  /*3ac0*/  ULOP3.LUT UR6, UR16, 0xffff, URZ, 0xc0, !UPT ;  /* 0x0000ffff10067892 */ /* 0x000fe2000f8ec0ff */
[----:B------:R-:W-:Y:S01]  /*3ad0*/  UMOV UR8, 0xffff ;  /* 0x0000ffff00087882 */ /* 0x000fe20000000000 */
[----:B------:R-:W-:Y:S02]  /*3ae0*/  UMOV UR5, 0x1 ;  /* 0x0000000100057882 */ /* 0x000fe40000000000 */
[----:B------:R-:W-:-:S04]  /*3af0*/  USHF.R.U32.HI UR6, URZ, 0x5, UR6 ;  /* 0x00000005ff067899 */ /* 0x000fc80008011606 */
[----:B------:R-:W-:Y:S02]  /*3b00*/  USHF.L.U32 UR8, UR8, UR6, URZ ;  /* 0x0000000608087299 */ /* 0x000fe400080006ff */
[----:B------:R-:W-:-:S04]  /*3b10*/  USHF.L.U32 UR5, UR5, UR6, URZ ;  /* 0x0000000605057299 */ /* 0x000fc800080006ff */
[----:B-1----:R-:W-:-:S04]  /*3b20*/  LOP3.LUT R0, R0, UR8, RZ, 0xc0, !PT ;  /* 0x0000000800007c12 */ /* 0x002fc8000f8ec0ff */
[----:B------:R-:W-:-:S13]  /*3b30*/  ISETP.NE.AND P0, PT, R0, UR8, PT ;  /* 0x0000000800007c0c */ /* 0x000fda000bf05270 */
[----:B------:R-:W-:Y:S05]  /*3b40*/  @P0 BRA `(.L_x_64) ;  /* 0x0000000000580947 */ /* 0x000fea0003800000 */
[----:B------:R-:W1:Y:S02]  /*3b50*/  LDS R0, [UR4+0x18] ;  /* 0x00001804ff007984 */ /* 0x000e640008000800 */
[----:B-1----:R-:W-:-:S04]  /*3b60*/  LOP3.LUT R0, R0, UR5, RZ, 0xc0, !PT ;  /* 0x0000000500007c12 */ /* 0x002fc8000f8ec0ff */
[----:B------:R-:W-:-:S13]  /*3b70*/  ISETP.NE.AND P0, PT, R0, UR5, PT ;  /* 0x0000000500007c0c */ /* 0x000fda000bf05270 */
[----:B------:R-:W-:Y:S05]  /*3b80*/  @P0 BRA `(.L_x_65) ;  /* 0x00000000003c0947 */ /* 0x000fea0003800000 */
[----:B------:R-:W1:Y:S01]  /*3b90*/  S2R R2, SR_LANEID ;  /* 0x0000000000027919 */ /* 0x000e620000000000 */
[----:B------:R-:W-:Y:S01]  /*3ba0*/  ULOP3.LUT UR8, URZ, UR8, URZ, 0x33, !UPT ;  /* 0x00000008ff087292 */ /* 0x000fe2000f8e33ff */
[----:B------:R-:W-:Y:S01]  /*3bb0*/  LOP3.LUT R4, RZ, UR5, RZ, 0x33, !PT ;  /* 0x00000005ff047c12 */ /* 0x000fe2000f8e33ff */
[----:B------:R-:W-:Y:S02]  /*3bc0*/  VOTEU.ANY UR7, UPT, PT ;  /* 0x0000000000077886 */ /* 0x000fe400038e0100 */
[----:B------:R-:W-:Y:S01]  /*3bd0*/  UFLO.U32 UR7, UR7 ;  /* 0x00000007000772bd */ /* 0x000fe200080e0000 */
[----:B------:R-:W2:Y:S01]  /*3be0*/  REDUX UR5, R4 ;  /* 0x00000000040573c4 */ /* 0x000ea20000000000 */
[----:B------:R-:W-:-:S06]  /*3bf0*/  IMAD.U32 R0, RZ, RZ, UR8 ;  /* 0x00000008ff007e24 */ /* 0x000fcc000f8e00ff */
[----:B------:R4:W-:Y:S01]  /*3c00*/  UTCATOMSWS.AND URZ, UR8 ;  /* 0x0000000800ff79e3 */ /* 0x0009e20008000000 */
[----:B------:R-:W3:Y:S01]  /*3c10*/  REDUX UR6, R0 ;  /* 0x00000000000673c4 */ /* 0x000ee20000000000 */
[----:B-1----:R-:W-:Y:S01]  /*3c20*/  ISETP.EQ.U32.AND P0, PT, R2, UR7, PT ;  /* 0x0000000702007c0c */ /* 0x002fe2000bf02070 */
[----:B--2---:R-:W-:Y:S01]  /*3c30*/  IMAD.U32 R2, RZ, RZ, UR5 ;  /* 0x00000005ff027e24 */ /* 0x004fe2000f8e00ff */
[----:B---3--:R-:W-:-:S11]  /*3c40*/  MOV R3, UR6 ;  /* 0x0000000600037c02 */ /* 0x008fd60008000f00 */
[----:B------:R4:W-:Y:S04]  /*3c50*/  @P0 ATOMS.AND RZ, [UR4+0x14], R3 ;  /* 0x00001403ffff098c */ /* 0x0009e8000a800004 */
[----:B------:R4:W-:Y:S01]  /*3c60*/  @P0 ATOMS.AND RZ, [UR4+0x18], R2 ;  /* 0x00001802ffff098c */ /* 0x0009e2000a800004 */
[----:B------:R-:W-:Y:S05]  /*3c70*/  BRA `(.L_x_66) ;  /* 0x0000000000147947 */ /* 0x000fea0003800000 */
.L_x_65:
[----:B------:R-:W-:Y:S02]  /*3c80*/  MOV R2, 0x3ca0 ;  /* 0x00003ca000027802 */ /* 0x000fe40000000f00 */
[----:B---3-5:R-:W-:Y:S05]  /*3c90*/  CALL.REL.NOINC `($__internal_0_$__cuda_sm10x_tcgen05_guardrail_trap_col_being_dealloced_not_returned_by_alloc) ;  /* 0x0000005000247944 */ /* 0x028fea0003c00000 */
[----:B------:R-:W-:Y:S05]  /*3ca0*/  BRA `(.L_x_66) ;  /* 0x0000000000087947 */ /* 0x000fea0003800000 */
.L_x_64:
[----:B------:R-:W-:Y:S02]  /*3cb0*/  MOV R2, 0x3cd0 ;  /* 0x00003cd000027802 */ /* 0x000fe40000000f00 */
[----:B---3-5:R-:W-:Y:S05]  /*3cc0*/  CALL.REL.NOINC `($__internal_2_$__cuda_sm10x_tcgen05_guardrail_trap_unallocated_columns_being_dealloced) ;  /* 0x0000005000307944 */ /* 0x028fea0003c00000 */
.L_x_66:
[----:B------:R-:W-:Y:S01]  /*3cd0*/  NOP ;  /* 0x0000000000007918 */ /* 0x000fe20000000000 */
[----:B----4-:R-:W-:Y:S05]  /*3ce0*/  EXIT ;  /* 0x000000000000794d */ /* 0x010fea0003800000 */
.L_x_48:
[----:B------:R-:W-:-:S09]  /*3cf0*/  UISETP.NE.OR UP2, UPT, UR8, 0x3, !UP2 ;  /* 0x000000030800788c */ /* 0x000fd2000d745670 */
[----:B------:R-:W-:Y:S05]  /*3d00*/  BRA.U UP2, `(.L_x_67) ;  /* 0x0000001102147547 */ /* 0x000fea000b800000 */
[----:B------:R-:W1:Y:S01]  /*3d10*/  LDC R0, c[0x0][0xb30] ;  /* 0x0002cc00ff007b82 */ /* 0x000e620000000800 */
[----:B------:R-:W2:Y:S01]  /*3d20*/  LDCU.64 UR8, c[0x0][0x888] ;  /* 0x00011100ff0877ac */ /* 0x000ea20008000a00 */
[----:B------:R-:W-:Y:S02]  /*3d30*/  HFMA2 R25, -RZ, RZ, 0, 0 ;  /* 0x00000000ff197431 */ /* 0x000fe400000001ff */
[----:B------:R-:W-:Y:S01]  /*3d40*/  IMAD.MOV.U32 R32, RZ, RZ, 0x1 ;  /* 0x00000001ff207424 */ /* 0x000fe200078e00ff */
[----:B------:R-:W-:Y:S01]  /*3d50*/  MOV R23, 0x1000 ;  /* 0x0000100000177802 */ /* 0x000fe20000000f00 */
[----:B------:R-:W4:Y:S01]  /*3d60*/  LDCU.64 UR4, c[0x0][0x890] ;  /* 0x00011200ff0477ac */ /* 0x000f220008000a00 */
[----:B------:R-:W-:Y:S01]  /*3d70*/  IMAD.MOV.U32 R27, RZ, RZ, RZ ;  /* 0x000000ffff1b7224 */ /* 0x000fe200078e00ff */
[----:B------:R-:W3:Y:S01]  /*3d80*/  LDC R19, c[0x0][0x370] ;  /* 0x0000dc00ff137b82 */ /* 0x000ee20000000800 */
[----:B------:R-:W-:Y:S01]  /*3d90*/  UMOV UR7, 0x400 ;  /* 0x0000040000077882 */ /* 0x000fe20000000000 */
[----:B------:R-:W-:-:S02]  /*3da0*/  UPLOP3.LUT UP1, UPT, UPT, UPT, UPT, 0x40, 0x4 ;  /* 0x000000000004789c */ /* 0x000fc40003f2e870 */
[----:B------:R-:W-:-:S04]  /*3db0*/  ULEA UR7, UR37, UR7, 0x18 ;  /* 0x0000000725077291 */ /* 0x000fc8000f8ec0ff */
[----:B------:R-:W3:Y:S01]  /*3dc0*/  LDC R2, c[0x0][0xb0c] ;  /* 0x0002c300ff027b82 */ /* 0x000ee20000000800 */
[----:B------:R-:W-:Y:S02]  /*3dd0*/  UIADD3 UR13, UPT, UPT, UR7, 0x58, URZ ;  /* 0x00000058070d7890 */ /* 0x000fe4000fffe0ff */
[----:B--2---:R-:W-:Y:S02]  /*3de0*/  UISETP.NE.U32.AND UP2, UPT, UR8, URZ, UPT ;  /* 0x000000ff0800728c */ /* 0x004fe4000bf45070 */
[----:B------:R-:W-:Y:S02]  /*3df0*/  UIADD3 UR33, UPT, UPT, UR7, 0x40, URZ ;  /* 0x0000004007217890 */ /* 0x000fe4000fffe0ff */
[----:B----4-:R-:W-:Y:S01]  /*3e00*/  UISETP.NE.U32.AND UP3, UPT, UR4, URZ, UPT ;  /* 0x000000ff0400728c */ /* 0x010fe2000bf65070 */
[----:B------:R-:W2:Y:S01]  /*3e10*/  LDC R18, c[0x0][0xb20] ;  /* 0x0002c800ff127b82 */ /* 0x000ea20000000800 */
[----:B-1----:R-:W-:Y:S01]  /*3e20*/  ISETP.NE.AND P1, PT, R0, 0x1, PT ;  /* 0x000000010000780c */ /* 0x002fe20003f25270 */
[----:B------:R-:W-:-:S02]  /*3e30*/  UISETP.NE.AND.EX UP2, UPT, UR9, URZ, UPT, UP2 ;  /* 0x000000ff0900728c */ /* 0x000fc4000bf45320 */
[----:B------:R-:W-:Y:S02]  /*3e40*/  UIADD3 UR25, UPT, UPT, UR7, 0x48, URZ ;  /* 0x0000004807197890 */ /* 0x000fe4000fffe0ff */
[----:B------:R-:W-:Y:S02]  /*3e50*/  UIADD3 UR17, UPT, UPT, UR7, 0x50, URZ ;  /* 0x0000005007117890 */ /* 0x000fe4000fffe0ff */
[----:B------:R-:W1:Y:S01]  /*3e60*/  LDC.64 R36, c[0x0][0x348] ;  /* 0x0000d200ff247b82 */ /* 0x000e620000000a00 */
[----:B------:R-:W-:Y:S02]  /*3e70*/  UPRMT UR13, UR37, 0x654, UR13 ;  /* 0x00000654250d7896 */ /* 0x000fe4000800000d */
[----:B------:R-:W-:-:S05]  /*3e80*/  UISETP.NE.AND.EX UP3, UPT, UR5, URZ, UPT, UP3 ;  /* 0x000000ff0500728c */ /* 0x000fca000bf65330 */
[----:B------:R-:W4:Y:S08]  /*3e90*/  LDC.64 R16, c[0x0][0xb10] ;  /* 0x0002c400ff107b82 */ /* 0x000f300000000a00 */
[----:B------:R-:W1:Y:S08]  /*3ea0*/  LDC.64 R6, c[0x0][0xb18] ;  /* 0x0002c600ff067b82 */ /* 0x000e700000000a00 */
[----:B------:R-:W1:Y:S08]  /*3eb0*/  LDC.64 R4, c[0x0][0xb28] ;  /* 0x0002ca00ff047b82 */ /* 0x000e700000000a00 */
[----:B--23--:R-:W1:Y:S02]  /*3ec0*/  LDC R22, c[0x0][0x374] ;  /* 0x0000dd00ff167b82 */ /* 0x00ce640000000800 */
.L_x_78:
[----:B------:R-:W-:Y:S02]  /*3ed0*/  LEA R0, R27, UR7, 0x3 ;  /* 0x000000071b007c11 */ /* 0x000fe4000f8e18ff */
[----:B------:R-:W-:Y:S02]  /*3ee0*/  SHF.L.U32 R3, R25, 0x1f, RZ ;  /* 0x0000001f19037819 */ /* 0x000fe400000006ff */
[----:B------:R-:W-:Y:S02]  /*3ef0*/  LEA R28, R27, UR7, 0x4 ;  /* 0x000000071b1c7c11 */ /* 0x000fe4000f8e20ff */
[----:B--2---:R-:W2:Y:S02]  /*3f00*/  SYNCS.PHASECHK.TRANS64.TRYWAIT P0, [R0+URZ+0x90], R3 ;  /* 0x00009003000075a7 */ /* 0x004ea400080011ff */
[----:B--2---:R-:W-:Y:S05]  /*3f10*/  @!P0 BRA `(.L_x_68) ;  /* 0x0000004800348947 */ /* 0x004fea0003800000 */
.L_x_158:
[----:B------:R-:W-:Y:S01]  /*3f20*/  ISETP.GE.AND P0, PT, R26, 0x1, PT ;  /* 0x000000011a00780c */ /* 0x000fe20003f06270 */
[----:B------:R-:W3:Y:S01]  /*3f30*/  LDS.128 R28, [R28+0x120] ;  /* 0x000120001c1c7984 */ /* 0x000ee20000000c00 */
[----:B--2---:R-:W-:Y:S01]  /*3f40*/  VIADD R0, R0, 0xa0 ;  /* 0x000000a000007836 */ /* 0x004fe20000000000 */
[----:B------:R-:W-:Y:S01]  /*3f50*/  @!PT LDS RZ, [RZ] ;  /* 0x00000000fffff984 */ /* 0x000fe20000000800 */
[----:B------:R-:W-:Y:S01]  /*3f60*/  @!PT LDS RZ, [RZ] ;  /* 0x00000000fffff984 */ /* 0x000fe20000000800 */
[----:B------:R-:W-:Y:S01]  /*3f70*/  @!PT LDS RZ, [RZ] ;  /* 0x00000000fffff984 */ /* 0x000fe20000000800 */
[----:B------:R-:W-:Y:S01]  /*3f80*/  @!PT LDS RZ, [RZ] ;  /* 0x00000000fffff984 */ /* 0x000fe20000000800 */
[----:B------:R2:W-:Y:S06]  /*3f90*/  MEMBAR.ALL.CTA ;  /* 0x0000000000007992 */ /* 0x0005ec0000008000 */
[----:B--2---:R-:W2:Y:S01]  /*3fa0*/  FENCE.VIEW.ASYNC.S ;  /* 0x00000000000073c6 */ /* 0x004ea20000000000 */
[----:B------:R-:W-:Y:S04]  /*3fb0*/  PRMT R0, RZ, 0x654, R0 ;  /* 0x00000654ff007816 */ /* 0x000fe80000000000 */
[----:B--2---:R2:W-:Y:S01]  /*3fc0*/  SYNCS.ARRIVE.TRANS64.RED.A1T0 RZ, [R0+URZ], RZ ;  /* 0x000000ff00ff79a7 */ /* 0x0045e200081004ff */
[----:B---3--:R-:W-:Y:S11]  /*3fd0*/  LOP3.LUT P3, RZ, R30, 0x1, RZ, 0xc0, !PT ;  /* 0x000000011eff7812 */ /* 0x008ff6000786c0ff */
[----:B------:R-:W-:Y:S02]  /*3fe0*/  @!UPT UIADD3 URZ, UPT, UPT, URZ, URZ, URZ ;  /* 0x000000fffffff290 */ /* 0x000fe4000fffe0ff */
[----:B------:R-:W-:Y:S02]  /*3ff0*/  @P3 MOV R13, R28 ;  /* 0x0000001c000d3202 */ /* 0x000fe40000000f00 */
[----:B------:R-:W-:Y:S01]  /*4000*/  @P3 LOP3.LUT R8, R29, 0xffff, RZ, 0xc0, !PT ;  /* 0x0000ffff1d083812 */ /* 0x000fe200078ec0ff */
[----:B--2---:R-:W-:Y:S06]  /*4010*/  @!P0 BRA `(.L_x_69) ;  /* 0x0000000000a48947 */ /* 0x004fec0003800000 */
[----:B-1---5:R-:W-:Y:S01]  /*4020*/  IMAD.HI.U32 R33, R22, R7, RZ ;  /* 0x0000000716217227 */ /* 0x022fe200078e00ff */
[----:B------:R-:W-:Y:S02]  /*4030*/  ISETP.NE.AND P0, PT, R6, 0x1, PT ;  /* 0x000000010600780c */ /* 0x000fe40003f05270 */
[----:B------:R-:W-:Y:S01]  /*4040*/  ISETP.NE.AND P2, PT, R26, 0x1, PT ;  /* 0x000000011a00780c */ /* 0x000fe20003f45270 */
[----:B----4-:R-:W-:Y:S01]  /*4050*/  IMAD.HI.U32 R34, R19, R16, RZ ;  /* 0x0000001013227227 */ /* 0x010fe200078e00ff */
[----:B------:R-:W-:Y:S02]  /*4060*/  SHF.R.U32.HI R33, RZ, R18, R33 ;  /* 0x00000012ff217219 */ /* 0x000fe40000011621 */
[----:B------:R-:W-:Y:S01]  /*4070*/  ISETP.NE.AND P4, PT, R2, 0x1, PT ;  /* 0x000000010200780c */ /* 0x000fe20003f85270 */
[----:B------:R-:W-:Y:S01]  /*4080*/  IMAD.HI.U32 R38, R13, R16, RZ ;  /* 0x000000100d267227 */ /* 0x000fe200078e00ff */
[----:B------:R-:W-:Y:S02]  /*4090*/  SHF.R.U32.HI R34, RZ, R17, R34 ;  /* 0x00000011ff227219 */ /* 0x000fe40000011622 */
[----:B------:R-:W-:Y:S01]  /*40a0*/  SEL R3, R22, R33, !P0 ;  /* 0x0000002116037207 */ /* 0x000fe20004000000 */
[C---:B------:R-:W-:Y:S01]  /*40b0*/  IMAD.HI.U32 R33, R8.reuse, R7, RZ ;  /* 0x0000000708217227 */ /* 0x040fe200078e00ff */
[----:B------:R-:W-:Y:S02]  /*40c0*/  SEL R11, R19, R34, !P4 ;  /* 0x00000022130b7207 */ /* 0x000fe40006000000 */
[----:B------:R-:W-:Y:S01]  /*40d0*/  SHF.R.U32.HI R38, RZ, R17, R38 ;  /* 0x00000011ff267219 */ /* 0x000fe20000011626 */
[----:B------:R-:W-:Y:S01]  /*40e0*/  IMAD.HI.U32 R40, R3, R4, RZ ;  /* 0x0000000403287227 */ /* 0x000fe200078e00ff */
[----:B------:R-:W-:Y:S03]  /*40f0*/  SHF.R.U32.HI R33, RZ, R18, R33 ;  /* 0x00000012ff217219 */ /* 0x000fe60000011621 */
[----:B------:R-:W-:Y:S01]  /*4100*/  IMAD.HI.U32 R34, R11, R4, RZ ;  /* 0x000000040b227227 */ /* 0x000fe200078e00ff */
[----:B------:R-:W-:Y:S02]  /*4110*/  @P2 SHF.R.U32.HI R3, RZ, R5, R40 ;  /* 0x00000005ff032219 */ /* 0x000fe40000011628 */
[----:B------:R-:W-:Y:S02]  /*4120*/  SEL R9, R8, R33, !P0 ;  /* 0x0000002108097207 */ /* 0x000fe40004000000 */
[----:B------:R-:W-:Y:S01]  /*4130*/  @P2 SHF.R.U32.HI R11, RZ, R5, R34 ;  /* 0x00000005ff0b2219 */ /* 0x000fe20000011622 */
[C---:B------:R-:W-:Y:S01]  /*4140*/  IMAD R10, R26.reuse, R3, RZ ;  /* 0x000000031a0a7224 */ /* 0x040fe200078e02ff */
[----:B------:R-:W-:Y:S01]  /*4150*/  SEL R3, R13, R38, !P4 ;  /* 0x000000260d037207 */ /* 0x000fe20006000000 */
[C---:B------:R-:W-:Y:S03]  /*4160*/  IMAD.HI.U32 R14, R9.reuse, R4, RZ ;  /* 0x00000004090e7227 */ /* 0x040fe600078e00ff */
[----:B------:R-:W-:Y:S01]  /*4170*/  ISETP.GE.AND P0, PT, R9, R10, PT ;  /* 0x0000000a0900720c */ /* 0x000fe20003f06270 */
[C---:B------:R-:W-:Y:S01]  /*4180*/  IMAD R12, R26.reuse, R11, RZ ;  /* 0x0000000b1a0c7224 */ /* 0x040fe200078e02ff */
[-C--:B------:R-:W-:Y:S04]  /*4190*/  SHF.R.U32.HI R14, RZ, R5.reuse, R14 ;  /* 0x00000005ff0e7219 */ /* 0x080fe8000001160e */
[----:B------:R-:W-:Y:S02]  /*41a0*/  ISETP.GE.OR P0, PT, R3, R12, P0 ;  /* 0x0000000c0300720c */ /* 0x000fe40000706670 */
[----:B------:R-:W-:Y:S05]  /*41b0*/  SEL R15, R9, R14, !P2 ;  /* 0x0000000e090f7207 */ /* 0x000fea0005000000 */
[----:B------:R-:W-:Y:S04]  /*41c0*/  IMAD.MOV R14, RZ, RZ, -R15 ;  /* 0x000000ffff0e7224 */ /* 0x000fe800078e0a0f */
[----:B------:R-:W-:Y:S02]  /*41d0*/  IMAD R14, R26, R14, R9 ;  /* 0x0000000e1a0e7224 */ /* 0x000fe400078e0209 */
[C---:B------:R-:W-:Y:S05]  /*41e0*/  @!P0 IMAD.HI.U32 R10, R3.reuse, R4, RZ ;  /* 0x00000004030a8227 */ /* 0x040fea00078e00ff */
[----:B------:R-:W-:Y:S04]  /*41f0*/  @!P0 SHF.R.U32.HI R10, RZ, R5, R10 ;  /* 0x00000005ff0a8219 */ /* 0x000fe8000001160a */
[----:B------:R-:W-:Y:S01]  /*4200*/  @!P0 SEL R0, R3, R10, !P2 ;  /* 0x0000000a03008207 */ /* 0x000fe20005000000 */
[----:B------:R-:W-:Y:S03]  /*4210*/  IMAD.MOV R10, RZ, RZ, -R3 ;  /* 0x000000ffff0a7224 */ /* 0x000fe600078e0a03 */
[----:B------:R-:W-:Y:S01]  /*4220*/  @!P0 IADD3 R15, PT, PT, R15, -R0, RZ ;  /* 0x800000000f0f8210 */ /* 0x000fe20007ffe0ff */
[----:B------:R-:W-:Y:S01]  /*4230*/  @!P0 IMAD R0, R11, R14, R0 ;  /* 0x0000000e0b008224 */ /* 0x000fe200078e0200 */
[----:B------:R-:W-:Y:S01]  /*4240*/  IADD3 R11, PT, PT, -R9, RZ, RZ ;  /* 0x000000ff090b7210 */ /* 0x000fe20007ffe1ff */
[----:B------:R-:W-:Y:S02]  /*4250*/  IMAD R13, R2, R10, R13 ;  /* 0x0000000a020d7224 */ /* 0x000fe400078e020d */
[----:B------:R-:W-:Y:S02]  /*4260*/  @!P0 IMAD R9, R15, R26, R3 ;  /* 0x0000001a0f098224 */ /* 0x000fe400078e0203 */
[----:B------:R-:W-:Y:S02]  /*4270*/  @!P0 IMAD.MOV.U32 R3, RZ, RZ, R0 ;  /* 0x000000ffff038224 */ /* 0x000fe400078e0000 */
[----:B------:R-:W-:Y:S02]  /*4280*/  IMAD R8, R6, R11, R8 ;  /* 0x0000000b06087224 */ /* 0x000fe400078e0208 */
[----:B------:R-:W-:Y:S02]  /*4290*/  IMAD R13, R3, R2, R13 ;  /* 0x00000002030d7224 */ /* 0x000fe400078e020d */
[----:B------:R-:W-:Y:S02]  /*42a0*/  IMAD R8, R9, R6, R8 ;  /* 0x0000000609087224 */ /* 0x000fe400078e0208 */
.L_x_69:
[----:B------:R-:W-:Y:S05]  /*42b0*/  BRA.U UP1, `(.L_x_70) ;  /* 0x0000000101107547 */ /* 0x000fea000b800000 */
[----:B------:R-:W-:Y:S04]  /*42c0*/  MOV R0, UR6 ;  /* 0x0000000600007c02 */ /* 0x000fe80008000f00 */
[----:B------:R-:W-:Y:S04]  /*42d0*/  SHF.L.U32 R3, R0, 0x1f, RZ ;  /* 0x0000001f00037819 */ /* 0x000fe800000006ff */
[----:B------:R-:W2:Y:S02]  /*42e0*/  SYNCS.PHASECHK.TRANS64.TRYWAIT P0, [UR7+0x88], R3 ;  /* 0x00008803ff0075a7 */ /* 0x000ea40008001107 */
[----:B--2---:R-:W-:Y:S05]  /*42f0*/  @!P0 BRA `(.L_x_71) ;  /* 0x0000004400508947 */ /* 0x004fea0003800000 */
.L_x_70:
[----:B------:R-:W-:Y:S02]  /*4300*/  R2UR UR35, R21 ;  /* 0x00000000152372ca */ /* 0x000fe400000e0000 */
[----:B------:R-:W-:Y:S02]  /*4310*/  R2UR UR34, R20 ;  /* 0x00000000142272ca */ /* 0x000fe400000e0000 */
[----:B------:R-:W-:Y:S02]  /*4320*/  ISETP.NE.U32.AND P2, PT, RZ, UR4, PT ;  /* 0x00000004ff007c0c */ /* 0x000fe4000bf45070 */
[----:B------:R-:W-:Y:S02]  /*4330*/  SHF.L.U32 R12, R32, 0x1f, RZ ;  /* 0x0000001f200c7819 */ /* 0x000fe400000006ff */
[----:B------:R-:W-:Y:S05]  /*4340*/  ISETP.NE.AND.EX P2, PT, RZ, UR5, PT, P2 ;  /* 0x00000005ff007c0c */ /* 0x000fea000bf45320 */
[----:B------:R-:W-:Y:S02]  /*4350*/  USHF.L.U32 UR35, UR35, 0x6, URZ ;  /* 0x0000000623237899 */ /* 0x000fe400080006ff */
[----:B------:R-:W-:Y:S01]  /*4360*/  USHF.L.U32 UR34, UR34, 0x7, URZ ;  /* 0x0000000722227899 */ /* 0x000fe200080006ff */
[----:B------:R-:W-:Y:S11]  /*4370*/  BRA.U !UP3, `(.L_x_72) ;  /* 0x000000010b347547 */ /* 0x000ff6000b800000 */
[----:B------:R-:W-:Y:S01]  /*4380*/  UPLOP3.LUT UP0, UPT, UPT, UPT, UP2, 0x80, 0x8 ;  /* 0x000000000008789c */ /* 0x000fe20003f0f020 */
[----:B--2---:R-:W-:Y:S02]  /*4390*/  HFMA2 R0, -RZ, RZ, 0, 5.9604644775390625e-08 ;  /* 0x00000001ff007431 */ /* 0x004fe400000001ff */
[----:B------:R-:W-:Y:S03]  /*43a0*/  IMAD.MOV.U32 R59, RZ, RZ, 0x1 ;  /* 0x00000001ff3b7424 */ /* 0x000fe600078e00ff */
[----:B------:R-:W-:Y:S05]  /*43b0*/  PLOP3.LUT P0, PT, PT, PT, UP0, 0x80, 0x8 ;  /* 0x000000000008781c */ /* 0x000fea0003f0f008 */
[----:B------:R-:W2:Y:S01]  /*43c0*/  @UP0 LDCU.64 UR10, c[0x0][0x888] ;  /* 0x00011100ff0a07ac */ /* 0x000ea20008000a00 */
[----:B------:R-:W-:Y:S07]  /*43d0*/  @UP0 UIMAD UR8, UR36, UR4, URZ ;  /* 0x00000004240802a4 */ /* 0x000fee000f8e02ff */
[----:B------:R-:W-:Y:S01]  /*43e0*/  @!P0 PRMT R59, R0, 0x7610, R59 ;  /* 0x00007610003b8816 */ /* 0x000fe2000000003b */
[----:B--2---:R-:W-:Y:S03]  /*43f0*/  @UP0 UIMAD.WIDE UR10, UR8, 0x4, UR10 ;  /* 0x00000004080a08a5 */ /* 0x004fe6000f8e020a */
[----:B------:R-:W2:Y:S03]  /*4400*/  @!UP0 LDCU UR8, c[0x0][0x880] ;  /* 0x00011000ff0887ac */ /* 0x000ea60008000800 */
[----:B------:R-:W-:Y:S01]  /*4410*/  IMAD.U32 R10, RZ, RZ, UR10 ;  /* 0x0000000aff0a7e24 */ /* 0x000fe2000f8e00ff */
[----:B------:R-:W-:Y:S05]  /*4420*/  MOV R11, UR11 ;  /* 0x0000000b000b7c02 */ /* 0x000fea0008000f00 */
[----:B-----5:R3:W5:Y:S02]  /*4430*/  @P0 LDG.E R35, desc[UR46][R10.64] ;  /* 0x0000002e0a230981 */ /* 0x020764000c1e1900 */
[----:B--23--:R-:W-:Y:S07]  /*4440*/  @!P0 IMAD.U32 R35, RZ, RZ, UR8 ;  /* 0x00000008ff238e24 */ /* 0x00cfee000f8e00ff */
.L_x_72:
[----:B-----5:R-:W-:Y:S01]  /*4450*/  @!P2 FSETP.EQ.AND P0, PT, R35, RZ, PT ;  /* 0x000000ff2300a20b */ /* 0x020fe20003f02000 */
[----:B------:R-:W-:Y:S01]  /*4460*/  @!UPT UIADD3 URZ, UPT, UPT, URZ, URZ, URZ ;  /* 0x000000fffffff290 */ /* 0x000fe2000fffe0ff */
[----:B------:R-:W-:Y:S11]  /*4470*/  @!P2 BRA `(.L_x_73) ;  /* 0x000000000014a947 */ /* 0x000ff60003800000 */
[----:B------:R-:W-:Y:S02]  /*4480*/  LOP3.LUT P2, RZ, R59, 0xff, RZ, 0xc0, !PT ;  /* 0x000000ff3bff7812 */ /* 0x000fe4000784c0ff */
[----:B------:R-:W-:Y:S04]  /*4490*/  PLOP3.LUT P0, PT, PT, PT, UP0, 0x80, 0x8 ;  /* 0x000000000008781c */ /* 0x000fe80003f0f008 */
[----:B------:R-:W-:Y:S07]  /*44a0*/  PLOP3.LUT P0, PT, P0, PT, PT, 0x8, 0x80 ;  /* 0x000000000080781c */ /* 0x000fee000070e170 */
[----:B------:R-:W-:Y:S11]  /*44b0*/  @P2 FSETP.EQ.AND P0, PT, R35, RZ, PT ;  /* 0x000000ff2300220b */ /* 0x000ff60003f02000 */
[----:B------:R-:W-:Y:S02]  /*44c0*/  @!UPT UIADD3 URZ, UPT, UPT, URZ, URZ, URZ ;  /* 0x000000fffffff290 */ /* 0x000fe4000fffe0ff */
.L_x_73:
[----:B------:R-:W3:Y:S01]  /*44d0*/  SYNCS.PHASECHK.TRANS64.TRYWAIT P2, [UR7+0x60], R12 ;  /* 0x0000600cff0075a7 */ /* 0x000ee20008041107 */
[----:B------:R-:W-:Y:S04]  /*44e0*/  ELECT P4, URZ, PT ;  /* 0x0000000000ff782f */ /* 0x000fe80003880000 */
[----:B------:R-:W-:Y:S11]  /*44f0*/  PLOP3.LUT P4, PT, P0, P4, PT, 0xf2, 0x2f ;  /* 0x00000000002f781c */ /* 0x000ff60000789e72 */
[----:B------:R-:W-:Y:S02]  /*4500*/  @!UPT UIADD3 URZ, UPT, UPT, URZ, URZ, URZ ;  /* 0x000000fffffff290 */ /* 0x000fe4000fffe0ff */
[----:B-1----:R-:W-:Y:S05]  /*4510*/  @!P4 IADD3 R9, P0, PT, R36, 0x580, RZ ;  /* 0x000005802409c810 */ /* 0x002fea0007f1e0ff */
[----:B--2---:R-:W-:Y:S01]  /*4520*/  @!P4 IMAD.X R0, RZ, RZ, R37, P0 ;  /* 0x000000ffff00c224 */ /* 0x004fe200000e0625 */
[----:B---3--:R-:W-:Y:S07]  /*4530*/  @!P2 BRA `(.L_x_74) ;  /* 0x0000004000d8a947 */ /* 0x008fee0003800000 */
.L_x_161:
[----:B------:R-:W-:Y:S01]  /*4540*/  @!P4 R2UR UR8, R0 ;  /* 0x000000000008c2ca */ /* 0x000fe200000e0000 */
[----:B------:R-:W-:Y:S01]  /*4550*/  VOTEU.ALL UP1, P4 ;  /* 0x0000000000ff7886 */ /* 0x000fe20002020000 */
[----:B------:R-:W-:Y:S01]  /*4560*/  @!P4 R2UR UR9, R9 ;  /* 0x000000000909c2ca */ /* 0x000fe200000e0000 */
[----:B------:R-:W-:Y:S01]  /*4570*/  @!P4 IMAD.MOV.U32 R0, RZ, RZ, 0x1000 ;  /* 0x00001000ff00c424 */ /* 0x000fe200078e00ff */
[----:B------:R-:W-:Y:S01]  /*4580*/  UMOV UR10, 0x0 ;  /* 0x00000000000a7882 */ /* 0x000fe20000000000 */
[----:B------:R-:W-:Y:S01]  /*4590*/  UMOV UR11, 0x10000000 ;  /* 0x10000000000b7882 */ /* 0x000fe20000000000 */
[----:B------:R-:W-:Y:S01]  /*45a0*/  @!UP1 UIADD3 UR32, UPT, UPT, UR7, 0x200, URZ ;  /* 0x0000020007209890 */ /* 0x000fe2000fffe0ff */
[----:B------:R-:W-:Y:S01]  /*45b0*/  @!P4 IADD3 R9, P0, PT, R36, 0x580, RZ ;  /* 0x000005802409c810 */ /* 0x000fe20007f1e0ff */
[----:B------:R-:W-:Y:S05]  /*45c0*/  VOTEU.ALL UP1, P4 ;  /* 0x0000000000ff7886 */ /* 0x000fea0002020000 */
[----:B------:R-:W-:Y:S01]  /*45d0*/  IMAD.U32 R11, RZ, RZ, UR8 ;  /* 0x00000008ff0b7e24 */ /* 0x000fe2000f8e00ff */
[----:B------:R-:W-:Y:S01]  /*45e0*/  UPRMT UR8, UR37, 0x654, UR33 ;  /* 0x0000065425087896 */ /* 0x000fe20008000021 */
[----:B------:R-:W-:Y:S03]  /*45f0*/  IMAD.U32 R10, RZ, RZ, UR9 ;  /* 0x00000009ff0a7e24 */ /* 0x000fe6000f8e00ff */
[----:B------:R-:W-:Y:S02]  /*4600*/  @!P4 R2UR UR15, R11 ;  /* 0x000000000b0fc2ca */ /* 0x000fe400000e0000 */
[----:B------:R-:W-:Y:S11]  /*4610*/  @!P4 R2UR UR14, R10 ;  /* 0x000000000a0ec2ca */ /* 0x000ff600000e0000 */
[----:B------:R-:W-:Y:S02]  /*4620*/  @!UPT UIADD3 URZ, UPT, UPT, URZ, URZ, URZ ;  /* 0x000000fffffff290 */ /* 0x000fe4000fffe0ff */
[----:B------:R2:W-:Y:S01]  /*4630*/  @!UP1 UTMALDG.3D [UR32], [UR14], desc[UR10] ;  /* 0x00000a200e0095b4 */ /* 0x0005e20008011000 */
[----:B------:R3:W-:Y:S01]  /*4640*/  @!P4 SYNCS.ARRIVE.TRANS64.RED.A0TR RZ, [UR7+0x40], R0 ;  /* 0x00004000ffffc9a7 */ /* 0x0007e20008300407 */
[----:B------:R-:W-:Y:S01]  /*4650*/  SYNCS.ARRIVE.TRANS64.RED.A1T0 RZ, [UR8], RZ ;  /* 0x000000ffffff79a7 */ /* 0x000fe20008100408 */
[----:B---3--:R-:W-:Y:S01]  /*4660*/  @!P4 IMAD.X R0, RZ, RZ, R37, P0 ;  /* 0x000000ffff00c224 */ /* 0x008fe200000e0625 */
[----:B------:R-:W3:Y:S02]  /*4670*/  SYNCS.PHASECHK.TRANS64.TRYWAIT P2, [UR7+0x68], R12 ;  /* 0x0000680cff0075a7 */ /* 0x000ee40008041107 */
[----:B--23--:R-:W-:Y:S05]  /*4680*/  @!P2 BRA `(.L_x_75) ;  /* 0x00000040009ca947 */ /* 0x00cfea0003800000 */
.L_x_163:
        /* <DEDUP_REMOVED lines=8> */
[----:B------:R-:W-:Y:S01]  /*4710*/  @!UP1 UIADD3 UR24, UPT, UPT, UR7, 0x1200, URZ ;  /* 0x0000120007189890 */ /* 0x000fe2000fffe0ff */
[----:B------:R-:W-:Y:S01]  /*4720*/  VOTEU.ALL UP1, P4 ;  /* 0x0000000000ff7886 */ /* 0x000fe20002020000 */
[----:B------:R-:W-:Y:S01]  /*4730*/  UMOV UR27, UR35 ;  /* 0x00000023001b7c82 */ /* 0x000fe20008000000 */
[----:B------:R-:W-:Y:S02]  /*4740*/  UMOV UR28, UR36 ;  /* 0x00000024001c7c82 */ /* 0x000fe40008000000 */
[----:B------:R-:W-:Y:S01]  /*4750*/  IMAD.U32 R11, RZ, RZ, UR8 ;  /* 0x00000008ff0b7e24 */ /* 0x000fe2000f8e00ff */
[----:B------:R-:W-:Y:S01]  /*4760*/  UPRMT UR8, UR37, 0x654, UR25 ;  /* 0x0000065425087896 */ /* 0x000fe20008000019 */
[----:B------:R-:W-:Y:S02]  /*4770*/  IMAD.U32 R10, RZ, RZ, UR9 ;  /* 0x00000009ff0a7e24 */ /* 0x000fe4000f8e00ff */
[----:B------:R-:W-:Y:S01]  /*4780*/  @!P4 IMAD.X R20, RZ, RZ, R37, P0 ;  /* 0x000000ffff14c224 */ /* 0x000fe200000e0625 */
[----:B------:R-:W-:Y:S02]  /*4790*/  @!P4 R2UR UR15, R11 ;  /* 0x000000000b0fc2ca */ /* 0x000fe400000e0000 */
[----:B------:R-:W-:Y:S11]  /*47a0*/  @!P4 R2UR UR14, R10 ;  /* 0x000000000a0ec2ca */ /* 0x000ff600000e0000 */
[----:B------:R-:W-:Y:S02]  /*47b0*/  @!UPT UIADD3 URZ, UPT, UPT, URZ, URZ, URZ ;  /* 0x000000fffffff290 */ /* 0x000fe4000fffe0ff */
[----:B------:R2:W-:Y:S01]  /*47c0*/  @!UP1 UTMALDG.3D [UR24], [UR14], desc[UR10] ;  /* 0x00000a180e0095b4 */ /* 0x0005e20008011000 */
[----:B------:R2:W-:Y:S01]  /*47d0*/  @!P4 SYNCS.ARRIVE.TRANS64.RED.A0TR RZ, [UR7+0x48], R0 ;  /* 0x00004800ffffc9a7 */ /* 0x0005e20008300407 */
[----:B------:R-:W-:Y:S01]  /*47e0*/  SYNCS.ARRIVE.TRANS64.RED.A1T0 RZ, [UR8], RZ ;  /* 0x000000ffffff79a7 */ /* 0x000fe20008100408 */
[----:B------:R-:W3:Y:S02]  /*47f0*/  SYNCS.PHASECHK.TRANS64.TRYWAIT P2, [UR7+0x70], R12 ;  /* 0x0000700cff0075a7 */ /* 0x000ee40008041107 */
[----:B--23--:R-:W-:Y:S05]  /*4800*/  @!P2 BRA `(.L_x_76) ;  /* 0x000000400054a947 */ /* 0x00cfea0003800000 */
.L_x_165:
[----:B------:R-:W2:Y:S01]  /*4810*/  LDC.64 R14, c[0x0][0xb10] ;  /* 0x0002c400ff0e7b82 */ /* 0x000ea20000000a00 */
[----:B------:R-:W-:Y:S01]  /*4820*/  @!P4 R2UR UR8, R20 ;  /* 0x000000001408c2ca */ /* 0x000fe200000e0000 */
[----:B------:R-:W-:Y:S01]  /*4830*/  VOTEU.ALL UP1, P4 ;  /* 0x0000000000ff7886 */ /* 0x000fe20002020000 */
[----:B------:R-:W-:Y:S01]  /*4840*/  @!P4 R2UR UR9, R21 ;  /* 0x000000001509c2ca */ /* 0x000fe200000e0000 */
[----:B------:R-:W-:Y:S01]  /*4850*/  UMOV UR10, 0x0 ;  /* 0x00000000000a7882 */ /* 0x000fe20000000000 */
[----:B------:R-:W-:Y:S03]  /*4860*/  UMOV UR11, 0x10000000 ;  /* 0x10000000000b7882 */ /* 0x000fe60000000000 */
[----:B------:R-:W3:Y:S01]  /*4870*/  LDC.64 R10, c[0x0][0xb18] ;  /* 0x0002c600ff0a7b82 */ /* 0x000ee20000000a00 */
[----:B------:R-:W-:Y:S01]  /*4880*/  @!UP1 UIADD3 UR18, UPT, UPT, UR34, 0x40, URZ ;  /* 0x0000004022129890 */ /* 0x000fe2000fffe0ff */
[----:B------:R-:W-:Y:S01]  /*4890*/  @P3 SHF.R.U32.HI R24, RZ, 0x10, R29 ;  /* 0x00000010ff183819 */ /* 0x000fe2000001161d */
[----:B------:R-:W-:Y:S01]  /*48a0*/  @!UP1 UIADD3 UR16, UPT, UPT, UR7, 0x2200, URZ ;  /* 0x0000220007109890 */ /* 0x000fe2000fffe0ff */
[----:B------:R-:W-:Y:S01]  /*48b0*/  VIADD R27, R27, 0x1 ;  /* 0x000000011b1b7836 */ /* 0x000fe20000000000 */
[----:B------:R-:W-:Y:S03]  /*48c0*/  VOTEU.ALL UP1, P4 ;  /* 0x0000000000ff7886 */ /* 0x000fe60002020000 */
[----:B------:R-:W5:Y:S01]  /*48d0*/  @!P1 LDC R0, c[0x0][0xb20] ;  /* 0x0002c800ff009b82 */ /* 0x000f620000000800 */
[----:B------:R-:W-:Y:S01]  /*48e0*/  UMOV UR19, UR35 ;  /* 0x0000002300137c82 */ /* 0x000fe20008000000 */
[----:B------:R-:W-:Y:S01]  /*48f0*/  IMAD.U32 R21, RZ, RZ, UR8 ;  /* 0x00000008ff157e24 */ /* 0x000fe2000f8e00ff */
[----:B------:R-:W-:Y:S05]  /*4900*/  UMOV UR20, UR36 ;  /* 0x0000002400147c82 */ /* 0x000fea0008000000 */
[----:B-1----:R-:W1:Y:S01]  /*4910*/  @!P1 LDC R3, c[0x0][0xb0c] ;  /* 0x0002c300ff039b82 */ /* 0x002e620000000800 */
[----:B------:R-:W-:Y:S01]  /*4920*/  IMAD.U32 R20, RZ, RZ, UR9 ;  /* 0x00000009ff147e24 */ /* 0x000fe2000f8e00ff */
[----:B------:R-:W-:Y:S01]  /*4930*/  UPRMT UR8, UR37, 0x654, UR17 ;  /* 0x0000065425087896 */ /* 0x000fe20008000011 */
[----:B------:R-:W-:Y:S03]  /*4940*/  @!P4 R2UR UR15, R21 ;  /* 0x00000000150fc2ca */ /* 0x000fe600000e0000 */
[----:B------:R-:W-:Y:S01]  /*4950*/  @!P4 R2UR UR14, R20 ;  /* 0x00000000140ec2ca */ /* 0x000fe200000e0000 */
[----:B------:R-:W-:Y:S11]  /*4960*/  @!P4 IMAD.MOV.U32 R20, RZ, RZ, 0x1000 ;  /* 0x00001000ff14c424 */ /* 0x000ff600078e00ff */
[----:B------:R-:W-:Y:S01]  /*4970*/  @!UPT UIADD3 URZ, UPT, UPT, URZ, URZ, URZ ;  /* 0x000000fffffff290 */ /* 0x000fe2000fffe0ff */
[----:B------:R1:W-:Y:S01]  /*4980*/  @!UP1 UTMALDG.3D [UR16], [UR14], desc[UR10] ;  /* 0x00000a100e0095b4 */ /* 0x0003e20008011000 */
[----:B------:R1:W-:Y:S02]  /*4990*/  @!P4 SYNCS.ARRIVE.TRANS64.RED.A0TR RZ, [UR7+0x50], R20 ;  /* 0x00005014ffffc9a7 */ /* 0x0003e40008300407 */
[----:B-1----:R-:W-:Y:S01]  /*49a0*/  @!P1 ISETP.NE.AND P2, PT, R3, 0x1, PT ;  /* 0x000000010300980c */ /* 0x002fe20003f45270 */
[C---:B--2---:R-:W-:Y:S01]  /*49b0*/  @!P1 IMAD.HI.U32 R14, R13.reuse, R14, RZ ;  /* 0x0000000e0d0e9227 */ /* 0x044fe200078e00ff */
[----:B---3--:R-:W-:Y:S03]  /*49c0*/  @!P1 ISETP.NE.AND P0, PT, R10, 0x1, PT ;  /* 0x000000010a00980c */ /* 0x008fe60003f05270 */
[C---:B------:R-:W-:Y:S01]  /*49d0*/  @!P1 IMAD.HI.U32 R11, R8.reuse, R11, RZ ;  /* 0x0000000b080b9227 */ /* 0x040fe200078e00ff */
[----:B------:R-:W-:Y:S04]  /*49e0*/  @!P1 SHF.R.U32.HI R14, RZ, R15, R14 ;  /* 0x0000000fff0e9219 */ /* 0x000fe8000001160e */
[----:B-----5:R-:W-:Y:S01]  /*49f0*/  @!P1 SHF.R.U32.HI R9, RZ, R0, R11 ;  /* 0x00000000ff099219 */ /* 0x020fe2000001160b */
[----:B------:R-:W-:Y:S01]  /*4a00*/  SYNCS.ARRIVE.TRANS64.RED.A1T0 RZ, [UR8], RZ ;  /* 0x000000ffffff79a7 */ /* 0x000fe20008100408 */
[----:B------:R-:W-:Y:S02]  /*4a10*/  @!P1 SEL R14, R13, R14, !P2 ;  /* 0x0000000e0d0e9207 */ /* 0x000fe40005000000 */
[----:B------:R-:W-:Y:S01]  /*4a20*/  @!P1 SEL R9, R8, R9, !P0 ;  /* 0x0000000908099207 */ /* 0x000fe20004000000 */
[----:B------:R-:W1:Y:S04]  /*4a30*/  SYNCS.PHASECHK.TRANS64.TRYWAIT P5, [UR7+0x78], R12 ;  /* 0x0000780cff0075a7 */ /* 0x000e6800080a1107 */
[----:B------:R-:W-:Y:S02]  /*4a40*/  @!P1 IMAD.IADD R0, R9, 0x1, -R14 ;  /* 0x0000000109009824 */ /* 0x000fe400078e0a0e */
[----:B------:R-:W-:Y:S02]  /*4a50*/  @!P1 IMAD.IADD R9, R14, 0x1, -R9 ;  /* 0x000000010e099824 */ /* 0x000fe400078e0a09 */
[----:B------:R-:W-:Y:S02]  /*4a60*/  @!P1 IMAD R13, R0, R3, R13 ;  /* 0x00000003000d9224 */ /* 0x000fe400078e020d */
[----:B------:R-:W-:Y:S01]  /*4a70*/  @!P1 IMAD R8, R9, R10, R8 ;  /* 0x0000000a09089224 */ /* 0x000fe200078e0208 */
[----:B-1----:R-:W-:Y:S06]  /*4a80*/  @!P5 BRA `(.L_x_77) ;  /* 0x0000003c00ccd947 */ /* 0x002fec0003800000 */
.L_x_167:
[----:B-1----:R-:W-:Y:S01]  /*4a90*/  @!P4 IADD3 R3, P0, PT, R36, 0x580, RZ ;  /* 0x000005802403c810 */ /* 0x002fe20007f1e0ff */
[----:B------:R-:W-:Y:S01]  /*4aa0*/  VOTEU.ALL UP1, P4 ;  /* 0x0000000000ff7886 */ /* 0x000fe20002020000 */
[----:B------:R-:W-:Y:S01]  /*4ab0*/  UMOV UR18, 0x0 ;  /* 0x0000000000127882 */ /* 0x000fe20000000000 */
[----:B------:R-:W-:Y:S01]  /*4ac0*/  UMOV UR19, 0x10000000 ;  /* 0x1000000000137882 */ /* 0x000fe20000000000 */
[----:B------:R-:W-:Y:S01]  /*4ad0*/  @!P4 R2UR UR9, R3 ;  /* 0x000000000309c2ca */ /* 0x000fe200000e0000 */
[----:B------:R-:W-:Y:S01]  /*4ae0*/  @!P4 IMAD.X R0, RZ, RZ, R37, P0 ;  /* 0x000000ffff00c224 */ /* 0x000fe200000e0625 */
[----:B------:R-:W-:Y:S01]  /*4af0*/  @!UP1 UIADD3 UR10, UPT, UPT, UR34, 0x60, URZ ;  /* 0x00000060220a9890 */ /* 0x000fe2000fffe0ff */
[----:B------:R-:W-:Y:S01]  /*4b00*/  ISETP.NE.AND P0, PT, R27, 0x2, PT ;  /* 0x000000021b00780c */ /* 0x000fe20003f05270 */
[----:B------:R-:W-:Y:S01]  /*4b10*/  UMOV UR11, UR35 ;  /* 0x00000023000b7c82 */ /* 0x000fe20008000000 */
[----:B------:R-:W-:Y:S01]  /*4b20*/  UMOV UR12, UR36 ;  /* 0x00000024000c7c82 */ /* 0x000fe20008000000 */
[----:B------:R-:W-:Y:S01]  /*4b30*/  @!P4 R2UR UR8, R0 ;  /* 0x000000000008c2ca */ /* 0x000fe200000e0000 */
[----:B------:R-:W-:Y:S01]  /*4b40*/  IMAD.IADD R20, R8, 0x1, R58 ;  /* 0x0000000108147824 */ /* 0x000fe200078e023a */
[----:B------:R-:W-:Y:S01]  /*4b50*/  @P3 R2UR UR36, R24 ;  /* 0x00000000182432ca */ /* 0x000fe200000e0000 */
[----:B------:R-:W-:Y:S01]  /*4b60*/  IMAD.IADD R21, R13, 0x1, R60 ;  /* 0x000000010d157824 */ /* 0x000fe200078e023c */
[----:B------:R-:W-:Y:S02]  /*4b70*/  SEL R0, RZ, 0x1, P0 ;  /* 0x00000001ff007807 */ /* 0x000fe40000000000 */
[----:B------:R-:W-:Y:S01]  /*4b80*/  LOP3.LUT R32, R32, 0x1, RZ, 0x3c, !PT ;  /* 0x0000000120207812 */ /* 0x000fe200078e3cff */
[----:B------:R-:W-:Y:S01]  /*4b90*/  IMAD.U32 R10, RZ, RZ, UR9 ;  /* 0x00000009ff0a7e24 */ /* 0x000fe2000f8e00ff */
[----:B------:R-:W-:Y:S01]  /*4ba0*/  @!UP1 UIADD3 UR9, UPT, UPT, UR7, 0x58, URZ ;  /* 0x0000005807099890 */ /* 0x000fe2000fffe0ff */
[----:B------:R-:W-:Y:S02]  /*4bb0*/  LOP3.LUT R25, R25, R0, RZ, 0x3c, !PT ;  /* 0x0000000019197212 */ /* 0x000fe400078e3cff */
[----:B------:R-:W-:Y:S02]  /*4bc0*/  SEL R27, R27, RZ, P0 ;  /* 0x000000ff1b1b7207 */ /* 0x000fe40000000000 */
[----:B------:R-:W-:Y:S01]  /*4bd0*/  IMAD.U32 R11, RZ, RZ, UR8 ;  /* 0x00000008ff0b7e24 */ /* 0x000fe2000f8e00ff */
[----:B------:R-:W-:Y:S01]  /*4be0*/  @!P4 R2UR UR14, R10 ;  /* 0x000000000a0ec2ca */ /* 0x000fe200000e0000 */
[----:B------:R-:W-:Y:S01]  /*4bf0*/  @!UP1 UIADD3 UR8, UPT, UPT, UR7, 0x3200, URZ ;  /* 0x0000320007089890 */ /* 0x000fe2000fffe0ff */
[----:B------:R-:W-:Y:S02]  /*4c00*/  VOTEU.ALL UP1, P4 ;  /* 0x0000000000ff7886 */ /* 0x000fe40002020000 */
[----:B------:R-:W-:Y:S11]  /*4c10*/  @!P4 R2UR UR15, R11 ;  /* 0x000000000b0fc2ca */ /* 0x000ff600000e0000 */
[----:B------:R-:W-:Y:S02]  /*4c20*/  @!UPT UIADD3 URZ, UPT, UPT, URZ, URZ, URZ ;  /* 0x000000fffffff290 */ /* 0x000fe4000fffe0ff */
[----:B------:R2:W-:Y:S01]  /*4c30*/  @!UP1 UTMALDG.3D [UR8], [UR14], desc[UR18] ;  /* 0x000012080e0095b4 */ /* 0x0005e20008011000 */
[----:B------:R2:W-:Y:S01]  /*4c40*/  @!P4 SYNCS.ARRIVE.TRANS64.RED.A0TR RZ, [UR7+0x58], R23 ;  /* 0x00005817ffffc9a7 */ /* 0x0005e20008300407 */
[----:B------:R-:W-:Y:S01]  /*4c50*/  UPLOP3.LUT UP1, UPT, UPT, UPT, UPT, 0x80, 0x8 ;  /* 0x000000000008789c */ /* 0x000fe20003f2f070 */
[----:B------:R-:W-:Y:S01]  /*4c60*/  SYNCS.ARRIVE.TRANS64.RED.A1T0 RZ, [UR13], RZ ;  /* 0x000000ffffff79a7 */ /* 0x000fe2000810040d */
[----:B------:R-:W-:Y:S09]  /*4c70*/  @P3 BRA `(.L_x_78) ;  /* 0xfffffff000943947 */ /* 0x000ff2000383ffff */
[----:B------:R-:W-:-:S04]  /*4c80*/  SHF.L.U32 R3, R32, 0x1f, RZ ;  /* 0x0000001f20037819 */ /* 0x000fc800000006ff */
[----:B------:R-:W1:Y:S02]  /*4c90*/  SYNCS.PHASECHK.TRANS64.TRYWAIT P0, [UR7+0x60], R3 ;  /* 0x00006003ff0075a7 */ /* 0x000e640008001107 */
[----:B-1----:R-:W-:Y:S05]  /*4ca0*/  @!P0 BRA `(.L_x_79) ;  /* 0x0000003c005c8947 */ /* 0x002fea0003800000 */
.L_x_169:
[----:B------:R-:W3:Y:S02]  /*4cb0*/  SYNCS.PHASECHK.TRANS64.TRYWAIT P0, [UR7+0x68], R3 ;  /* 0x00006803ff0075a7 */ /* 0x000ee40008001107 */
[----:B---3--:R-:W-:Y:S05]  /*4cc0*/  @!P0 BRA `(.L_x_80) ;  /* 0x0000003c006c8947 */ /* 0x008fea0003800000 */
.L_x_171:
[----:B------:R-:W3:Y:S02]  /*4cd0*/  SYNCS.PHASECHK.TRANS64.TRYWAIT P0, [UR7+0x70], R3 ;  /* 0x00007003ff0075a7 */ /* 0x000ee40008001107 */
[----:B---3--:R-:W-:Y:S05]  /*4ce0*/  @!P0 BRA `(.L_x_81) ;  /* 0x0000003c007c8947 */ /* 0x008fea0003800000 */
.L_x_173:
[----:B-1----:R-:W-:-:S07]  /*4cf0*/  MOV R0, UR7 ;  /* 0x0000000700007c02 */ /* 0x002fce0008000f00 */
.L_x_82:
[----:B-1----:R-:W-:-:S04]  /*4d00*/  SHF.L.U32 R3, R32, 0x1f, RZ ;  /* 0x0000001f20037819 */ /* 0x002fc800000006ff */
[----:B------:R1:W3:Y:S03]  /*4d10*/  SYNCS.PHASECHK.TRANS64.TRYWAIT P0, [R0+URZ+0x78], R3 ;  /* 0x00007803000075a7 */ /* 0x0002e600080011ff */
[----:B---3--:R-:W-:Y:S05]  /*4d20*/  @!P0 NANOSLEEP.SYNCS 0x989680 ;  /* 0x009896800000895d */ /* 0x008fea0003900000 */
[----:B------:R-:W3:Y:S02]  /*4d30*/  @!P0 SYNCS.PHASECHK.TRANS64 P0, [R0+URZ+0x78], R3 ;  /* 0x00007803000085a7 */ /* 0x000ee400080010ff */
[----:B--23--:R-:W-:Y:S05]  /*4d40*/  @P0 EXIT ;  /* 0x000000000000094d */ /* 0x00cfea0003800000 */
[----:B------:R-:W-:Y:S05]  /*4d50*/  BRA `(.L_x_82) ;  /* 0xfffffffc00e87947 */ /* 0x000fea000383ffff */
.L_x_67:
[----:B------:R-:W-:-:S06]  /*4d60*/  UISETP.GE.AND UP1, UPT, UR8, 0x4, UPT ;  /* 0x000000040800788c */ /* 0x000fcc000bf26270 */
[----:B------:R-:W-:-:S13]  /*4d70*/  PLOP3.LUT P0, PT, PT, PT, UP1, 0x80, 0x8 ;  /* 0x000000000008781c */ /* 0x000fda0003f0f018 */
[----:B------:R-:W-:Y:S05]  /*4d80*/  @!P0 EXIT ;  /* 0x000000000000894d */ /* 0x000fea0003800000 */
[----:B------:R-:W-:Y:S01]  /*4d90*/  BAR.SYNC.DEFER_BLOCKING 0x6, 0xa0 ;  /* 0x0182800000007b1d */ /* 0x000fe20000010000 */
[C---:B------:R-:W-:Y:S01]  /*4da0*/  IMAD.SHL.U32 R7, R72.reuse, 0x20, RZ ;  /* 0x0000002048077824 */ /* 0x040fe200078e00ff */
[----:B------:R-:W-:Y:S01]  /*4db0*/  SHF.R.U32.HI R0, RZ, 0x1, R72 ;  /* 0x00000001ff007819 */ /* 0x000fe20000011648 */
[C---:B------:R-:W-:Y:S01]  /*4dc0*/  IMAD.SHL.U32 R64, R72.reuse, 0x10, RZ ;  /* 0x0000001048407824 */ /* 0x040fe200078e00ff */
[C---:B------:R-:W-:Y:S01]  /*4dd0*/  LOP3.LUT P0, RZ, R72.reuse, 0x4, RZ, 0xc0, !PT ;  /* 0x0000000448ff7812 */ /* 0x040fe2000780c0ff */
[----:B------:R-:W-:Y:S01]  /*4de0*/  IMAD.U32 R32, R72, 0x10000, RZ ;  /* 0x0001000048207824 */ /* 0x000fe200078e00ff */
[----:B------:R-:W-:Y:S02]  /*4df0*/  UMOV UR48, 0x400 ;  /* 0x0000040000307882 */ /* 0x000fe40000000000 */
[----:B------:R-:W1:Y:S01]  /*4e00*/  LDC R63, c[0x0][0x370] ;  /* 0x0000dc00ff3f7b82 */ /* 0x000e620000000800 */
[----:B------:R-:W-:Y:S01]  /*4e10*/  ULEA UR48, UR37, UR48, 0x18 ;  /* 0x0000003025307291 */ /* 0x000fe2000f8ec0ff */
[----:B------:R-:W-:Y:S01]  /*4e20*/  LOP3.LUT R5, R7, 0xc0, RZ, 0xc0, !PT ;  /* 0x000000c007057812 */ /* 0x000fe200078ec0ff */
[----:B------:R-:W-:Y:S01]  /*4e30*/  IMAD.MOV.U32 R71, RZ, RZ, 0x20 ;  /* 0x00000020ff477424 */ /* 0x000fe200078e00ff */
[----:B------:R-:W-:Y:S01]  /*4e40*/  LOP3.LUT R64, R64, 0x600, RZ, 0xc0, !PT ;  /* 0x0000060040407812 */ /* 0x000fe200078ec0ff */
[----:B------:R-:W-:Y:S01]  /*4e50*/  UIADD3 UR4, UPT, UPT, UR48, 0x200, URZ ;  /* 0x0000020030047890 */ /* 0x000fe2000fffe0ff */
[----:B------:R-:W-:Y:S01]  /*4e60*/  LOP3.LUT R0, R5, 0x8, R0, 0xf8, !PT ;  /* 0x0000000805007812 */ /* 0x000fe200078ef800 */
[----:B------:R-:W-:Y:S01]  /*4e70*/  IMAD.SHL.U32 R5, R72, 0x4, RZ ;  /* 0x0000000448057824 */ /* 0x000fe200078e00ff */
[----:B------:R-:W2:Y:S01]  /*4e80*/  LDC R28, c[0x0][0xb0c] ;  /* 0x0002c300ff1c7b82 */ /* 0x000ea20000000800 */
[----:B------:R-:W-:Y:S01]  /*4e90*/  LOP3.LUT R64, R64, 0x20, R7, 0xf8, !PT ;  /* 0x0000002040407812 */ /* 0x000fe200078ef807 */
[----:B------:R-:W-:Y:S01]  /*4ea0*/  IMAD.MOV.U32 R70, RZ, RZ, 0x1 ;  /* 0x00000001ff467424 */ /* 0x000fe200078e00ff */
[----:B------:R-:W-:Y:S01]  /*4eb0*/  LOP3.LUT R32, R32, 0x600000, RZ, 0xc0, !PT ;  /* 0x0060000020207812 */ /* 0x000fe200078ec0ff */
[----:B------:R-:W-:Y:S01]  /*4ec0*/  IMAD.MOV.U32 R30, RZ, RZ, RZ ;  /* 0x000000ffff1e7224 */ /* 0x000fe200078e00ff */
[----:B------:R-:W-:-:S02]  /*4ed0*/  LOP3.LUT R5, R0, 0x18, R5, 0x78, !PT ;  /* 0x0000001800057812 */ /* 0x000fc400078e7805 */
[----:B------:R-:W-:Y:S02]  /*4ee0*/  CS2R R68, SRZ ;  /* 0x0000000000447805 */ /* 0x000fe4000001ff00 */
[----:B------:R-:W-:Y:S01]  /*4ef0*/  LOP3.LUT R64, R64, 0x100, R7, 0xf8, !PT ;  /* 0x0000010040407812 */ /* 0x000fe200078ef807 */
[----:B------:R-:W4:Y:S01]  /*4f00*/  LDC R61, c[0x0][0xb20] ;  /* 0x0002c800ff3d7b82 */ /* 0x000f220000000800 */
[----:B------:R-:W3:Y:S01]  /*4f10*/  LDS R3, [UR48+0x140] ;  /* 0x00014030ff037984 */ /* 0x000ee20008000800 */
[----:B------:R-:W-:Y:S01]  /*4f20*/  LOP3.LUT R72, R72, 0x60, RZ, 0xc0, !PT ;  /* 0x0000006048487812 */ /* 0x000fe200078ec0ff */
[----:B------:R-:W-:Y:S01]  /*4f30*/  IMAD.MOV.U32 R75, RZ, RZ, RZ ;  /* 0x000000ffff4b7224 */ /* 0x000fe200078e00ff */
[----:B------:R-:W-:Y:S01]  /*4f40*/  LOP3.LUT R64, R64, R5, RZ, 0xfc, !PT ;  /* 0x0000000540407212 */ /* 0x000fe200078efcff */
[----:B------:R-:W-:Y:S01]  /*4f50*/  IMAD.U32 R66, RZ, RZ, UR4 ;  /* 0x00000004ff427e24 */ /* 0x000fe2000f8e00ff */
[----:B------:R-:W-:Y:S01]  /*4f60*/  SEL R71, R71, 0xffffffe0, !P0 ;  /* 0xffffffe047477807 */ /* 0x000fe20004000000 */
[----:B------:R-:W1:Y:S01]  /*4f70*/  LDCU.64 UR52, c[0x0][0x348] ;  /* 0x00006900ff3477ac */ /* 0x000e620008000a00 */
[----:B------:R-:W1:Y:S01]  /*4f80*/  LDC R27, c[0x0][0xb30] ;  /* 0x0002cc00ff1b7b82 */ /* 0x000e620000000800 */
[----:B------:R-:W1:Y:S01]  /*4f90*/  LDCU.64 UR38, c[0x0][0x888] ;  /* 0x00011100ff2677ac */ /* 0x000e620008000a00 */
[----:B------:R-:W1:Y:S06]  /*4fa0*/  LDCU.64 UR44, c[0x0][0x890] ;  /* 0x00011200ff2c77ac */ /* 0x000e6c0008000a00 */
[----:B------:R-:W1:Y:S01]  /*4fb0*/  LDC.64 R56, c[0x0][0xb10] ;  /* 0x0002c400ff387b82 */ /* 0x000e620000000a00 */
[----:B------:R-:W-:Y:S01]  /*4fc0*/  UMOV UR49, URZ ;  /* 0x000000ff00317c82 */ /* 0x000fe20008000000 */
[----:B------:R-:W-:-:S06]  /*4fd0*/  UMOV UR51, URZ ;  /* 0x000000ff00337c82 */ /* 0x000fcc0008000000 */
[----:B------:R-:W1:Y:S08]  /*4fe0*/  LDC.64 R24, c[0x0][0xb18] ;  /* 0x0002c600ff187b82 */ /* 0x000e700000000a00 */
[----:B------:R-:W1:Y:S08]  /*4ff0*/  LDC.64 R22, c[0x0][0xb28] ;  /* 0x0002ca00ff167b82 */ /* 0x000e700000000a00 */
[----:B------:R-:W1:Y:S01]  /*5000*/  LDC.64 R54, c[0x0][0x8b0] ;  /* 0x00022c00ff367b82 */ /* 0x000e620000000a00 */
[----:B---3--:R-:W-:-:S07]  /*5010*/  IMAD.IADD R32, R3, 0x1, R32 ;  /* 0x0000000103207824 */ /* 0x008fce00078e0220 */
[----:B------:R-:W3:Y:S08]  /*5020*/  LDC.64 R52, c[0x0][0x8a8] ;  /* 0x00022a00ff347b82 */ /* 0x000ef00000000a00 */
[----:B--2-4-:R-:W1:Y:S02]  /*5030*/  LDC R62, c[0x0][0x374] ;  /* 0x0000dd00ff3e7b82 */ /* 0x014e640000000800 */
.L_x_126:
[C---:B------:R-:W-:Y:S02]  /*5040*/  LEA R0, R75.reuse, UR48, 0x3 ;  /* 0x000000304b007c11 */ /* 0x040fe4000f8e18ff */
[----:B------:R-:W-:Y:S02]  /*5050*/  SHF.L.U32 R3, R68, 0x1f, RZ ;  /* 0x0000001f44037819 */ /* 0x000fe400000006ff */
[----:B------:R-:W-:Y:S02]  /*5060*/  LEA R16, R75, UR48, 0x4 ;  /* 0x000000304b107c11 */ /* 0x000fe4000f8e20ff */
[----:B------:R-:W2:Y:S02]  /*5070*/  SYNCS.PHASECHK.TRANS64.TRYWAIT P0, [R0+URZ+0x90], R3 ;  /* 0x00009003000075a7 */ /* 0x000ea400080011ff */
[----:B-12---:R-:W-:Y:S05]  /*5080*/  @!P0 BRA `(.L_x_83) ;  /* 0x0000003800ac8947 */ /* 0x006fea0003800000 */
.L_x_174:
[----:B------:R-:W4:Y:S01]  /*5090*/  LDC.64 R12, c[0x0][0xb10] ;  /* 0x0002c400ff0c7b82 */ /* 0x000f220000000a00 */
[----:B------:R-:W3:Y:S01]  /*50a0*/  LDS.128 R16, [R16+0x120] ;  /* 0x0001200010107984 */ /* 0x000ee20000000c00 */
[----:B-1----:R-:W-:Y:S01]  /*50b0*/  ISETP.NE.AND P1, PT, R27, 0x1, PT ;  /* 0x000000011b00780c */ /* 0x002fe20003f25270 */
[----:B--2---:R-:W-:Y:S01]  /*50c0*/  VIADD R0, R0, 0xa0 ;  /* 0x000000a000007836 */ /* 0x004fe20000000000 */
[----:B------:R-:W-:Y:S04]  /*50d0*/  ISETP.GE.AND P0, PT, R26, 0x1, PT ;  /* 0x000000011a00780c */ /* 0x000fe80003f06270 */
[----:B------:R-:W1:Y:S01]  /*50e0*/  LDC.64 R10, c[0x0][0xb18] ;  /* 0x0002c600ff0a7b82 */ /* 0x000e620000000a00 */
[----:B------:R-:W-:Y:S01]  /*50f0*/  PRMT R0, RZ, 0x654, R0 ;  /* 0x00000654ff007816 */ /* 0x000fe20000000000 */
[----:B------:R-:W-:Y:S01]  /*5100*/  @!PT LDS RZ, [RZ] ;  /* 0x00000000fffff984 */ /* 0x000fe20000000800 */
[----:B------:R-:W-:Y:S01]  /*5110*/  @!PT LDS RZ, [RZ] ;  /* 0x00000000fffff984 */ /* 0x000fe20000000800 */
[----:B------:R-:W-:Y:S01]  /*5120*/  @!PT LDS RZ, [RZ] ;  /* 0x00000000fffff984 */ /* 0x000fe20000000800 */
[----:B------:R-:W-:Y:S01]  /*5130*/  @!PT LDS RZ, [RZ] ;  /* 0x00000000fffff984 */ /* 0x000fe20000000800 */
[----:B------:R2:W-:Y:S06]  /*5140*/  MEMBAR.ALL.CTA ;  /* 0x0000000000007992 */ /* 0x0005ec0000008000 */
[----:B--2---:R-:W2:Y:S01]  /*5150*/  FENCE.VIEW.ASYNC.S ;  /* 0x00000000000073c6 */ /* 0x004ea20000000000 */
[----:B------:R-:W1:Y:S08]  /*5160*/  @!P1 LDC R14, c[0x0][0xb20] ;  /* 0x0002c800ff0e9b82 */ /* 0x000e700000000800 */
[----:B------:R-:W1:Y:S01]  /*5170*/  @!P1 LDC R9, c[0x0][0xb0c] ;  /* 0x0002c300ff099b82 */ /* 0x000e620000000800 */
[----:B--2---:R2:W-:Y:S01]  /*5180*/  SYNCS.ARRIVE.TRANS64.RED.A1T0 RZ, [R0+URZ], RZ ;  /* 0x000000ff00ff79a7 */ /* 0x0045e200081004ff */
[----:B---3--:R-:W-:Y:S04]  /*5190*/  LOP3.LUT P4, RZ, R18, 0x1, RZ, 0xc0, !PT ;  /* 0x0000000112ff7812 */ /* 0x008fe8000788c0ff */
[----:B------:R-:W-:Y:S09]  /*51a0*/  P2R R73, PR, RZ, 0x10 ;  /* 0x00000010ff497803 */ /* 0x000ff20000000000 */
[----:B------:R-:W-:Y:S02]  /*51b0*/  @P4 MOV R31, R16 ;  /* 0x00000010001f4202 */ /* 0x000fe40000000f00 */
[----:B------:R-:W-:Y:S01]  /*51c0*/  @P4 LOP3.LUT R29, R17, 0xffff, RZ, 0xc0, !PT ;  /* 0x0000ffff111d4812 */ /* 0x000fe200078ec0ff */
[----:B--2-4-:R-:W-:Y:S06]  /*51d0*/  @!P0 BRA `(.L_x_84) ;  /* 0x0000000000a48947 */ /* 0x014fec0003800000 */
[----:B------:R-:W-:Y:S01]  /*51e0*/  IMAD.HI.U32 R36, R62, R25, RZ ;  /* 0x000000193e247227 */ /* 0x000fe200078e00ff */
[----:B------:R-:W-:Y:S02]  /*51f0*/  ISETP.NE.AND P0, PT, R24, 0x1, PT ;  /* 0x000000011800780c */ /* 0x000fe40003f05270 */
[----:B------:R-:W-:Y:S01]  /*5200*/  ISETP.NE.AND P2, PT, R26, 0x1, PT ;  /* 0x000000011a00780c */ /* 0x000fe20003f45270 */
[-C--:B------:R-:W-:Y:S01]  /*5210*/  IMAD.HI.U32 R34, R63, R56.reuse, RZ ;  /* 0x000000383f227227 */ /* 0x080fe200078e00ff */
[----:B------:R-:W-:Y:S02]  /*5220*/  SHF.R.U32.HI R37, RZ, R61, R36 ;  /* 0x0000003dff257219 */ /* 0x000fe40000011624 */
[----:B------:R-:W-:Y:S01]  /*5230*/  ISETP.NE.AND P3, PT, R28, 0x1, PT ;  /* 0x000000011c00780c */ /* 0x000fe20003f65270 */
[----:B------:R-:W-:Y:S01]  /*5240*/  IMAD.HI.U32 R40, R29, R25, RZ ;  /* 0x000000191d287227 */ /* 0x000fe200078e00ff */
[----:B------:R-:W-:Y:S02]  /*5250*/  SHF.R.U32.HI R34, RZ, R57, R34 ;  /* 0x00000039ff227219 */ /* 0x000fe40000011622 */
[----:B------:R-:W-:Y:S01]  /*5260*/  SEL R3, R62, R37, !P0 ;  /* 0x000000253e037207 */ /* 0x000fe20004000000 */
[----:B------:R-:W-:Y:S01]  /*5270*/  IMAD.HI.U32 R38, R31, R56, RZ ;  /* 0x000000381f267227 */ /* 0x000fe200078e00ff */
[----:B------:R-:W-:Y:S03]  /*5280*/  SEL R7, R63, R34, !P3 ;  /* 0x000000223f077207 */ /* 0x000fe60005800000 */
[-C--:B------:R-:W-:Y:S01]  /*5290*/  IMAD.HI.U32 R34, R3, R22.reuse, RZ ;  /* 0x0000001603227227 */ /* 0x080fe200078e00ff */
[----:B------:R-:W-:Y:S03]  /*52a0*/  SHF.R.U32.HI R38, RZ, R57, R38 ;  /* 0x00000039ff267219 */ /* 0x000fe60000011626 */
[----:B------:R-:W-:Y:S01]  /*52b0*/  IMAD.HI.U32 R36, R7, R22, RZ ;  /* 0x0000001607247227 */ /* 0x000fe200078e00ff */
[----:B------:R-:W-:Y:S02]  /*52c0*/  @P2 SHF.R.U32.HI R3, RZ, R23, R34 ;  /* 0x00000017ff032219 */ /* 0x000fe40000011622 */
[----:B------:R-:W-:Y:S02]  /*52d0*/  SHF.R.U32.HI R34, RZ, R61, R40 ;  /* 0x0000003dff227219 */ /* 0x000fe40000011628 */
[----:B------:R-:W-:Y:S01]  /*52e0*/  @P2 SHF.R.U32.HI R7, RZ, R23, R36 ;  /* 0x00000017ff072219 */ /* 0x000fe20000011624 */
[C---:B------:R-:W-:Y:S01]  /*52f0*/  IMAD R2, R26.reuse, R3, RZ ;  /* 0x000000031a027224 */ /* 0x040fe200078e02ff */
[----:B------:R-:W-:Y:S02]  /*5300*/  SEL R5, R29, R34, !P0 ;  /* 0x000000221d057207 */ /* 0x000fe40004000000 */
[----:B------:R-:W-:Y:S01]  /*5310*/  SEL R3, R31, R38, !P3 ;  /* 0x000000261f037207 */ /* 0x000fe20005800000 */
[----:B------:R-:W-:Y:S01]  /*5320*/  IMAD R4, R26, R7, RZ ;  /* 0x000000071a047224 */ /* 0x000fe200078e02ff */
[C---:B------:R-:W-:Y:S01]  /*5330*/  ISETP.GE.AND P0, PT, R5.reuse, R2, PT ;  /* 0x000000020500720c */ /* 0x040fe20003f06270 */
[----:B------:R-:W-:Y:S03]  /*5340*/  IMAD.HI.U32 R6, R5, R22, RZ ;  /* 0x0000001605067227 */ /* 0x000fe600078e00ff */
[----:B------:R-:W-:Y:S01]  /*5350*/  ISETP.GE.OR P0, PT, R3, R4, P0 ;  /* 0x000000040300720c */ /* 0x000fe20000706670 */
[----:B------:R-:W-:Y:S01]  /*5360*/  IMAD.MOV R4, RZ, RZ, -R3 ;  /* 0x000000ffff047224 */ /* 0x000fe200078e0a03 */
[-C--:B------:R-:W-:Y:S03]  /*5370*/  SHF.R.U32.HI R6, RZ, R23.reuse, R6 ;  /* 0x00000017ff067219 */ /* 0x080fe60000011606 */
[----:B------:R-:W-:Y:S01]  /*5380*/  IMAD R31, R28, R4, R31 ;  /* 0x000000041c1f7224 */ /* 0x000fe200078e021f */
[----:B------:R-:W-:Y:S05]  /*5390*/  SEL R15, R5, R6, !P2 ;  /* 0x00000006050f7207 */ /* 0x000fea0005000000 */
[----:B------:R-:W-:Y:S02]  /*53a0*/  IMAD.MOV R6, RZ, RZ, -R15 ;  /* 0x000000ffff067224 */ /* 0x000fe400078e0a0f */
[C---:B------:R-:W-:Y:S04]  /*53b0*/  @!P0 IMAD.HI.U32 R2, R3.reuse, R22, RZ ;  /* 0x0000001603028227 */ /* 0x040fe800078e00ff */
[----:B------:R-:W-:Y:S01]  /*53c0*/  IMAD R6, R26, R6, R5 ;  /* 0x000000061a067224 */ /* 0x000fe200078e0205 */
[----:B------:R-:W-:Y:S04]  /*53d0*/  @!P0 SHF.R.U32.HI R2, RZ, R23, R2 ;  /* 0x00000017ff028219 */ /* 0x000fe80000011602 */
[----:B------:R-:W-:Y:S02]  /*53e0*/  @!P0 SEL R0, R3, R2, !P2 ;  /* 0x0000000203008207 */ /* 0x000fe40005000000 */
[----:B------:R-:W-:Y:S02]  /*53f0*/  IADD3 R2, PT, PT, -R5, RZ, RZ ;  /* 0x000000ff05027210 */ /* 0x000fe40007ffe1ff */
[----:B------:R-:W-:Y:S01]  /*5400*/  @!P0 IADD3 R8, PT, PT, R15, -R0, RZ ;  /* 0x800000000f088210 */ /* 0x000fe20007ffe0ff */
[----:B------:R-:W-:Y:S02]  /*5410*/  @!P0 IMAD R0, R7, R6, R0 ;  /* 0x0000000607008224 */ /* 0x000fe400078e0200 */
[----:B------:R-:W-:Y:S02]  /*5420*/  IMAD R29, R24, R2, R29 ;  /* 0x00000002181d7224 */ /* 0x000fe400078e021d */
[----:B------:R-:W-:Y:S02]  /*5430*/  @!P0 IMAD R5, R8, R26, R3 ;  /* 0x0000001a08058224 */ /* 0x000fe400078e0203 */
[----:B------:R-:W-:Y:S04]  /*5440*/  @!P0 IMAD.MOV.U32 R3, RZ, RZ, R0 ;  /* 0x000000ffff038224 */ /* 0x000fe800078e0000 */
[----:B------:R-:W-:Y:S02]  /*5450*/  IMAD R31, R3, R28, R31 ;  /* 0x0000001c031f7224 */ /* 0x000fe400078e021f */
[----:B------:R-:W-:Y:S07]  /*5460*/  IMAD R29, R5, R24, R29 ;  /* 0x00000018051d7224 */ /* 0x000fee00078e021d */
.L_x_84:
[----:B-1----:R-:W-:Y:S01]  /*5470*/  @!P1 ISETP.NE.AND P0, PT, R10, 0x1, PT ;  /* 0x000000010a00980c */ /* 0x002fe20003f05270 */
[----:B------:R-:W-:Y:S01]  /*5480*/  @!P1 IMAD.HI.U32 R3, R29, R11, RZ ;  /* 0x0000000b1d039227 */ /* 0x000fe200078e00ff */
[----:B------:R-:W-:Y:S01]  /*5490*/  R2UR UR42, R21 ;  /* 0x00000000152a72ca */ /* 0x000fe200000e0000 */
[----:B------:R-:W-:Y:S01]  /*54a0*/  BSSY.RECONVERGENT B6, `(.L_x_85) ;  /* 0x0000031000067945 */ /* 0x000fe20003800200 */
[----:B------:R-:W-:Y:S01]  /*54b0*/  R2UR UR41, R20 ;  /* 0x00000000142972ca */ /* 0x000fe200000e0000 */
[----:B------:R-:W-:Y:S01]  /*54c0*/  @!P1 IMAD.HI.U32 R0, R31, R12, RZ ;  /* 0x0000000c1f009227 */ /* 0x000fe200078e00ff */
[----:B------:R-:W-:Y:S02]  /*54d0*/  @!P1 SHF.R.U32.HI R2, RZ, R14, R3 ;  /* 0x0000000eff029219 */ /* 0x000fe40000011603 */
[----:B------:R-:W-:Y:S01]  /*54e0*/  @!P1 ISETP.NE.AND P2, PT, R9, 0x1, PT ;  /* 0x000000010900980c */ /* 0x000fe20003f45270 */
[----:B------:R-:W-:Y:S01]  /*54f0*/  VIADD R75, R75, 0x1 ;  /* 0x000000014b4b7836 */ /* 0x000fe20000000000 */
[----:B------:R-:W-:Y:S02]  /*5500*/  @!P1 SEL R2, R29, R2, !P0 ;  /* 0x000000021d029207 */ /* 0x000fe40004000000 */
[----:B------:R-:W-:Y:S02]  /*5510*/  @!P1 SHF.R.U32.HI R0, RZ, R13, R0 ;  /* 0x0000000dff009219 */ /* 0x000fe40000011600 */
[----:B------:R-:W-:Y:S01]  /*5520*/  LOP3.LUT P0, RZ, R66, 0x1b0, RZ, 0xc0, !PT ;  /* 0x000001b042ff7812 */ /* 0x000fe2000780c0ff */
[----:B------:R-:W-:Y:S01]  /*5530*/  USHF.L.U32 UR42, UR42, 0x6, URZ ;  /* 0x000000062a2a7899 */ /* 0x000fe200080006ff */
[----:B------:R-:W-:Y:S01]  /*5540*/  @!P1 SEL R3, R31, R0, !P2 ;  /* 0x000000001f039207 */ /* 0x000fe20005000000 */
[----:B------:R-:W-:Y:S01]  /*5550*/  USHF.L.U32 UR41, UR41, 0x7, URZ ;  /* 0x0000000729297899 */ /* 0x000fe200080006ff */
[----:B------:R-:W-:Y:S03]  /*5560*/  @P4 SHF.R.U32.HI R67, RZ, 0x10, R17 ;  /* 0x00000010ff434819 */ /* 0x000fe60000011611 */
[----:B------:R-:W-:Y:S02]  /*5570*/  @!P1 IMAD.IADD R0, R2, 0x1, -R3 ;  /* 0x0000000102009824 */ /* 0x000fe400078e0a03 */
[----:B------:R-:W-:Y:S02]  /*5580*/  @!P1 IMAD.IADD R2, R3, 0x1, -R2 ;  /* 0x0000000103029824 */ /* 0x000fe400078e0a02 */
[----:B------:R-:W-:Y:S02]  /*5590*/  @!P1 IMAD R31, R0, R9, R31 ;  /* 0x00000009001f9224 */ /* 0x000fe400078e021f */
[----:B------:R-:W-:Y:S01]  /*55a0*/  @!P1 IMAD R29, R2, R10, R29 ;  /* 0x0000000a021d9224 */ /* 0x000fe200078e021d */
[----:B------:R-:W-:Y:S06]  /*55b0*/  @!P0 BRA `(.L_x_86) ;  /* 0x00000000007c8947 */ /* 0x000fec0003800000 */
[----:B------:R-:W1:Y:S01]  /*55c0*/  LDCU.64 UR8, c[0x4][0x80] ;  /* 0x01001000ff0877ac */ /* 0x000e620008000a00 */
[----:B------:R-:W-:Y:S01]  /*55d0*/  MOV R2, 0x0 ;  /* 0x0000000000027802 */ /* 0x000fe20000000f00 */
[----:B------:R-:W-:Y:S02]  /*55e0*/  HFMA2 R12, -RZ, RZ, 0, 5.9604644775390625e-08 ;  /* 0x00000001ff0c7431 */ /* 0x000fe400000001ff */
[----:B------:R-:W-:Y:S01]  /*55f0*/  IMAD.MOV.U32 R8, RZ, RZ, 0x70 ;  /* 0x00000070ff087424 */ /* 0x000fe200078e00ff */
[----:B------:R2:W3:Y:S01]  /*5600*/  LDC.64 R14, c[0x4][R2] ;  /* 0x01000000020e7b82 */ /* 0x0004e20000000a00 */
[----:B------:R-:W4:Y:S01]  /*5610*/  LDCU.64 UR6, c[0x4][0x88] ;  /* 0x01001100ff0677ac */ /* 0x000f220008000a00 */
[----:B------:R-:W-:Y:S01]  /*5620*/  IMAD.MOV.U32 R13, RZ, RZ, RZ ;  /* 0x000000ffff0d7224 */ /* 0x000fe200078e00ff */
[----:B------:R-:W2:Y:S01]  /*5630*/  LDCU.64 UR4, c[0x4][0x8] ;  /* 0x01000100ff0477ac */ /* 0x000ea20008000a00 */
[----:B-1----:R-:W-:Y:S01]  /*5640*/  MOV R5, UR9 ;  /* 0x0000000900057c02 */ /* 0x002fe20008000f00 */
[----:B------:R-:W-:Y:S01]  /*5650*/  IMAD.U32 R4, RZ, RZ, UR8 ;  /* 0x00000008ff047e24 */ /* 0x000fe2000f8e00ff */
[----:B----4-:R-:W-:Y:S01]  /*5660*/  MOV R7, UR7 ;  /* 0x0000000700077c02 */ /* 0x010fe20008000f00 */
[----:B------:R-:W-:Y:S01]  /*5670*/  IMAD.U32 R6, RZ, RZ, UR6 ;  /* 0x00000006ff067e24 */ /* 0x000fe2000f8e00ff */
[----:B--2---:R-:W-:Y:S01]  /*5680*/  MOV R11, UR5 ;  /* 0x00000005000b7c02 */ /* 0x004fe20008000f00 */
[----:B------:R-:W-:Y:S02]  /*5690*/  IMAD.U32 R10, RZ, RZ, UR4 ;  /* 0x00000004ff0a7e24 */ /* 0x000fe4000f8e00ff */
[----:B------:R-:W-:Y:S07]  /*56a0*/  LEPC R20, `(.L_x_87) ;  /* 0x000000001014794e */ /* 0x000fee0000000000 */
[----:B---3-5:R-:W-:Y:S05]  /*56b0*/  CALL.ABS.NOINC R14 ;  /* 0x000000000e007343 */ /* 0x028fea0003c00000 */
.L_x_87:
[----:B------:R-:W1:Y:S01]  /*56c0*/  LDCU.64 UR8, c[0x4][0x80] ;  /* 0x01001000ff0877ac */ /* 0x000e620008000a00 */
[----:B------:R-:W2:Y:S01]  /*56d0*/  LDC.64 R2, c[0x4][R2] ;  /* 0x0100000002027b82 */ /* 0x000ea20000000a00 */
[----:B------:R-:W-:Y:S02]  /*56e0*/  HFMA2 R12, -RZ, RZ, 0, 5.9604644775390625e-08 ;  /* 0x00000001ff0c7431 */ /* 0x000fe400000001ff */
[----:B------:R-:W-:Y:S02]  /*56f0*/  IMAD.MOV.U32 R8, RZ, RZ, 0x70 ;  /* 0x00000070ff087424 */ /* 0x000fe400078e00ff */
[----:B------:R-:W-:Y:S01]  /*5700*/  IMAD.MOV.U32 R13, RZ, RZ, RZ ;  /* 0x000000ffff0d7224 */ /* 0x000fe200078e00ff */
[----:B------:R-:W3:Y:S01]  /*5710*/  LDCU.64 UR6, c[0x4][0x88] ;  /* 0x01001100ff0677ac */ /* 0x000ee20008000a00 */
[----:B------:R-:W4:Y:S01]  /*5720*/  LDCU.64 UR4, c[0x4][0x8] ;  /* 0x01000100ff0477ac */ /* 0x000f220008000a00 */
[----:B-1----:R-:W-:Y:S02]  /*5730*/  MOV R4, UR8 ;  /* 0x0000000800047c02 */ /* 0x002fe40008000f00 */
[----:B------:R-:W-:Y:S02]  /*5740*/  MOV R5, UR9 ;  /* 0x0000000900057c02 */ /* 0x000fe40008000f00 */
[----:B---3--:R-:W-:Y:S01]  /*5750*/  MOV R7, UR7 ;  /* 0x0000000700077c02 */ /* 0x008fe20008000f00 */
[----:B------:R-:W-:Y:S01]  /*5760*/  IMAD.U32 R6, RZ, RZ, UR6 ;  /* 0x00000006ff067e24 */ /* 0x000fe2000f8e00ff */
[----:B----4-:R-:W-:Y:S01]  /*5770*/  MOV R11, UR5 ;  /* 0x00000005000b7c02 */ /* 0x010fe20008000f00 */
[----:B------:R-:W-:Y:S02]  /*5780*/  IMAD.U32 R10, RZ, RZ, UR4 ;  /* 0x00000004ff0a7e24 */ /* 0x000fe4000f8e00ff */
[----:B------:R-:W-:Y:S07]  /*5790*/  LEPC R20, `(.L_x_86) ;  /* 0x000000001014794e */ /* 0x000fee0000000000 */
[----:B--2---:R-:W-:Y:S05]  /*57a0*/  CALL.ABS.NOINC R2 ;  /* 0x0000000002007343 */ /* 0x004fea0003c00000 */
.L_x_86:
[----:B------:R-:W-:Y:S05]  /*57b0*/  BSYNC.RECONVERGENT B6 ;  /* 0x0000000000067941 */ /* 0x000fea0003800200 */
.L_x_85:
[----:B------:R-:W-:Y:S01]  /*57c0*/  ISETP.NE.U32.AND P4, PT, R54, RZ, PT ;  /* 0x000000ff3600720c */ /* 0x000fe20003f85070 */
[----:B------:R-:W-:Y:S01]  /*57d0*/  UISETP.NE.AND UP2, UPT, UR50, URZ, UPT ;  /* 0x000000ff3200728c */ /* 0x000fe2000bf45270 */
[----:B------:R-:W-:Y:S01]  /*57e0*/  ISETP.NE.U32.AND P2, PT, RZ, UR38, PT ;  /* 0x00000026ff007c0c */ /* 0x000fe2000bf45070 */
[----:B------:R-:W-:Y:S01]  /*57f0*/  UISETP.NE.U32.AND UP1, UPT, UR44, URZ, UPT ;  /* 0x000000ff2c00728c */ /* 0x000fe2000bf25070 */
[----:B------:R-:W-:Y:S01]  /*5800*/  ISETP.NE.AND.EX P4, PT, R55, RZ, PT, P4 ;  /* 0x000000ff3700720c */ /* 0x000fe20003f85340 */
[----:B------:R-:W-:Y:S01]  /*5810*/  UPLOP3.LUT UP0, UPT, UPT, UPT, UPT, 0x40, 0x4 ;  /* 0x000000000004789c */ /* 0x000fe20003f0e870 */
[----:B------:R-:W-:Y:S01]  /*5820*/  ISETP.NE.AND.EX P2, PT, RZ, UR39, PT, P2 ;  /* 0x00000027ff007c0c */ /* 0x000fe2000bf45320 */
[----:B------:R-:W-:Y:S01]  /*5830*/  UISETP.NE.AND.EX UP1, UPT, UR45, URZ, UPT, UP1 ;  /* 0x000000ff2d00728c */ /* 0x000fe2000bf25310 */
[----:B------:R-:W-:Y:S04]  /*5840*/  PLOP3.LUT P1, PT, PT, PT, UP2, 0x80, 0x8 ;  /* 0x000000000008781c */ /* 0x000fe80003f2f028 */
[----:B------:R-:W-:Y:S06]  /*5850*/  @UP2 UPLOP3.LUT UP0, UPT, UPT, UPT, UP1, 0x80, 0x8 ;  /* 0x000000000008289c */ /* 0x000fec0003f0f010 */
[----:B------:R-:W-:Y:S01]  /*5860*/  PLOP3.LUT P0, PT, PT, PT, UP0, 0x80, 0x8 ;  /* 0x000000000008781c */ /* 0x000fe20003f0f008 */
[----:B------:R-:W-:Y:S01]  /*5870*/  @!UPT UIADD3 URZ, UPT, UPT, URZ, URZ, URZ ;  /* 0x000000fffffff290 */ /* 0x000fe2000fffe0ff */
[----:B------:R-:W-:Y:S11]  /*5880*/  BRA.U !UP1, `(.L_x_88) ;  /* 0x0000000109387547 */ /* 0x000ff6000b800000 */
[----:B------:R-:W-:Y:S01]  /*5890*/  UISETP.NE.U32.AND UP0, UPT, UR38, URZ, UPT ;  /* 0x000000ff2600728c */ /* 0x000fe2000bf05070 */
[----:B------:R-:W-:Y:S02]  /*58a0*/  HFMA2 R0, -RZ, RZ, 0, 5.9604644775390625e-08 ;  /* 0x00000001ff007431 */ /* 0x000fe400000001ff */
[----:B------:R-:W-:Y:S01]  /*58b0*/  IMAD.MOV.U32 R59, RZ, RZ, 0x1 ;  /* 0x00000001ff3b7424 */ /* 0x000fe200078e00ff */
[----:B------:R-:W-:Y:S06]  /*58c0*/  UISETP.NE.AND.EX UP0, UPT, UR39, URZ, UPT, UP0 ;  /* 0x000000ff2700728c */ /* 0x000fec000bf05300 */
[----:B------:R-:W-:Y:S05]  /*58d0*/  PLOP3.LUT P3, PT, PT, PT, UP0, 0x80, 0x8 ;  /* 0x000000000008781c */ /* 0x000fea0003f6f008 */
[----:B------:R-:W1:Y:S01]  /*58e0*/  @UP0 LDCU.64 UR6, c[0x0][0x888] ;  /* 0x00011100ff0607ac */ /* 0x000e620008000a00 */
[----:B------:R-:W-:Y:S07]  /*58f0*/  @UP0 UIMAD UR4, UR36, UR44, URZ ;  /* 0x0000002c240402a4 */ /* 0x000fee000f8e02ff */
[----:B------:R-:W-:Y:S01]  /*5900*/  @!P3 PRMT R59, R0, 0x7610, R59 ;  /* 0x00007610003bb816 */ /* 0x000fe2000000003b */
[----:B-1----:R-:W-:Y:S03]  /*5910*/  @UP0 UIMAD.WIDE UR6, UR4, 0x4, UR6 ;  /* 0x00000004040608a5 */ /* 0x002fe6000f8e0206 */
[----:B------:R-:W1:Y:S03]  /*5920*/  @!UP0 LDCU UR4, c[0x0][0x880] ;  /* 0x00011000ff0487ac */ /* 0x000e660008000800 */
[----:B------:R-:W-:Y:S01]  /*5930*/  IMAD.U32 R2, RZ, RZ, UR6 ;  /* 0x00000006ff027e24 */ /* 0x000fe2000f8e00ff */
[----:B------:R-:W-:Y:S05]  /*5940*/  MOV R3, UR7 ;  /* 0x0000000700037c02 */ /* 0x000fea0008000f00 */
[----:B-----5:R2:W5:Y:S02]  /*5950*/  @P3 LDG.E R35, desc[UR46][R2.64] ;  /* 0x0000002e02233981 */ /* 0x020564000c1e1900 */
[----:B-12---:R-:W-:Y:S02]  /*5960*/  @!P3 IMAD.U32 R35, RZ, RZ, UR4 ;  /* 0x00000004ff23be24 */ /* 0x006fe4000f8e00ff */
.L_x_88:
[----:B------:R-:W-:Y:S05]  /*5970*/  @!P4 BRA `(.L_x_89) ;  /* 0x000000000020c947 */ /* 0x000fea0003800000 */
[----:B------:R-:W-:Y:S04]  /*5980*/  ISETP.NE.U32.AND P3, PT, R52, RZ, PT ;  /* 0x000000ff3400720c */ /* 0x000fe80003f65070 */
[----:B------:R-:W-:Y:S11]  /*5990*/  ISETP.NE.AND.EX P3, PT, R53, RZ, PT, P3 ;  /* 0x000000ff3500720c */ /* 0x000ff60003f65330 */
[----:B------:R-:W-:Y:S02]  /*59a0*/  @!UPT UIADD3 URZ, UPT, UPT, URZ, URZ, URZ ;  /* 0x000000fffffff290 */ /* 0x000fe4000fffe0ff */
[----:B------:R-:W1:Y:S01]  /*59b0*/  @P3 LDC.64 R2, c[0x0][0x8a8] ;  /* 0x00022a00ff023b82 */ /* 0x000e620000000a00 */
[----:B------:R-:W-:Y:S04]  /*59c0*/  @P3 IMAD R0, R54, UR36, RZ ;  /* 0x0000002436003c24 */ /* 0x000fe8000f8e02ff */
[----:B-1----:R-:W-:Y:S05]  /*59d0*/  @P3 IMAD.WIDE R2, R0, 0x4, R2 ;  /* 0x0000000400023825 */ /* 0x002fea00078e0202 */
[----:B-----5:R1:W5:Y:S02]  /*59e0*/  @P3 LDG.E R33, desc[UR46][R2.64] ;  /* 0x0000002e02213981 */ /* 0x020364000c1e1900 */
[----:B-1----:R-:W2:Y:S02]  /*59f0*/  @!P3 LDC R33, c[0x0][0x8a0] ;  /* 0x00022800ff21bb82 */ /* 0x002ea40000000800 */
.L_x_89:
[----:B-----5:R-:W-:Y:S01]  /*5a00*/  FSETP.NEU.AND P3, PT, R35, RZ, PT ;  /* 0x000000ff2300720b */ /* 0x020fe20003f6d000 */
[----:B------:R-:W-:Y:S01]  /*5a10*/  IMAD.SHL.U32 R80, R64, 0x2, RZ ;  /* 0x0000000240507824 */ /* 0x000fe200078e00ff */
[----:B------:R-:W-:Y:S01]  /*5a20*/  SEL R7, RZ, 0xffffffff, P2 ;  /* 0xffffffffff077807 */ /* 0x000fe20001000000 */
[----:B------:R-:W-:Y:S01]  /*5a30*/  BSSY B1, `(.L_x_90) ;  /* 0x0000036000017945 */ /* 0x000fe20003800000 */
[----:B------:R-:W-:Y:S01]  /*5a40*/  @P1 LOP3.LUT P2, RZ, R59, 0xff, RZ, 0xc0, !PT ;  /* 0x000000ff3bff1812 */ /* 0x000fe2000784c0ff */
[----:B------:R-:W-:Y:S01]  /*5a50*/  VIADD R78, R80, UR48 ;  /* 0x00000030504e7c36 */ /* 0x000fe20008000000 */
[----:B------:R-:W-:Y:S01]  /*5a60*/  @P1 SEL R2, RZ, 0xffffffff, P3 ;  /* 0xffffffffff021807 */ /* 0x000fe20001800000 */
[----:B------:R-:W-:Y:S01]  /*5a70*/  IMAD.MOV.U32 R81, RZ, RZ, 0x1 ;  /* 0x00000001ff517424 */ /* 0x000fe200078e00ff */
[----:B------:R-:W-:Y:S01]  /*5a80*/  LOP3.LUT R70, R70, 0x1, RZ, 0x3c, !PT ;  /* 0x0000000146467812 */ /* 0x000fe200078e3cff */
[----:B------:R-:W-:Y:S01]  /*5a90*/  IMAD.MOV.U32 R39, RZ, RZ, RZ ;  /* 0x000000ffff277224 */ /* 0x000fe200078e00ff */
[----:B------:R-:W-:Y:S02]  /*5aa0*/  @P0 SEL R2, R7, R2, !P2 ;  /* 0x0000000207020207 */ /* 0x000fe40005000000 */
[----:B------:R-:W-:Y:S02]  /*5ab0*/  CS2R R50, SRZ ;  /* 0x0000000000327805 */ /* 0x000fe4000001ff00 */
[----:B------:R-:W-:Y:S02]  /*5ac0*/  LEA R79, R30, UR48, 0x3 ;  /* 0x000000301e4f7c11 */ /* 0x000fe4000f8e18ff */
[----:B------:R-:W-:Y:S02]  /*5ad0*/  CS2R R48, SRZ ;  /* 0x0000000000307805 */ /* 0x000fe4000001ff00 */
[----:B------:R-:W-:Y:S02]  /*5ae0*/  @P1 LOP3.LUT R2, R2, 0x1, RZ, 0xc0, !PT ;  /* 0x0000000102021812 */ /* 0x000fe400078ec0ff */
[----:B------:R-:W-:Y:S02]  /*5af0*/  CS2R R42, SRZ ;  /* 0x00000000002a7805 */ /* 0x000fe4000001ff00 */
[----:B------:R-:W-:Y:S02]  /*5b00*/  SHF.L.U32 R0, R69, 0x1f, RZ ;  /* 0x0000001f45007819 */ /* 0x000fe400000006ff */
[----:B------:R-:W-:Y:S02]  /*5b10*/  CS2R R40, SRZ ;  /* 0x0000000000287805 */ /* 0x000fe4000001ff00 */
[----:B------:R-:W-:Y:S01]  /*5b20*/  ISETP.NE.U32.OR P5, PT, R2, 0x1, !P1 ;  /* 0x000000010200780c */ /* 0x000fe20004fa5470 */
[----:B------:R-:W-:Y:S01]  /*5b30*/  IMAD.IADD R77, R71, 0x1, R78 ;  /* 0x00000001474d7824 */ /* 0x000fe200078e024e */
[----:B------:R-:W-:Y:S02]  /*5b40*/  PLOP3.LUT P2, PT, PT, PT, UP1, 0x80, 0x8 ;  /* 0x000000000008781c */ /* 0x000fe40003f4f018 */
[----:B------:R-:W-:Y:S02]  /*5b50*/  LEA.HI R5, R30, R30, RZ, 0x1 ;  /* 0x0000001e1e057211 */ /* 0x000fe400078f08ff */
[----:B------:R-:W-:Y:S02]  /*5b60*/  LOP3.LUT P4, R74, R59, 0xff, RZ, 0xc0, !PT ;  /* 0x000000ff3b4a7812 */ /* 0x000fe4000788c0ff */
[----:B------:R-:W-:Y:S01]  /*5b70*/  SEL R2, RZ, 0xffffffff, P3 ;  /* 0xffffffffff027807 */ /* 0x000fe20001800000 */
[C---:B------:R-:W-:Y:S01]  /*5b80*/  IMAD.SHL.U32 R3, R5.reuse, 0x40, RZ ;  /* 0x0000004005037824 */ /* 0x040fe200078e00ff */
[----:B------:R-:W-:Y:S02]  /*5b90*/  LOP3.LUT R5, R5, 0xffe, RZ, 0xc0, !PT ;  /* 0x00000ffe05057812 */ /* 0x000fe400078ec0ff */
[----:B------:R-:W-:Y:S02]  /*5ba0*/  P2R R76, PR, RZ, 0x20 ;  /* 0x00000020ff4c7803 */ /* 0x000fe40000000000 */
[----:B------:R-:W-:Y:S01]  /*5bb0*/  @P5 SHF.L.U32 R4, R70, 0x1f, RZ ;  /* 0x0000001f46045819 */ /* 0x000fe200000006ff */
[----:B------:R-:W-:Y:S01]  /*5bc0*/  IMAD.IADD R34, R30, 0x1, -R5 ;  /* 0x000000011e227824 */ /* 0x000fe200078e0a05 */
[----:B------:R-:W-:Y:S02]  /*5bd0*/  @P2 SEL R2, R7, R2, !P4 ;  /* 0x0000000207022207 */ /* 0x000fe40006000000 */
[----:B------:R-:W1:Y:S01]  /*5be0*/  @P5 SYNCS.PHASECHK.TRANS64.TRYWAIT P1, [UR48+0x40], R4 ;  /* 0x00004004ff0055a7 */ /* 0x000e620008021130 */
[----:B------:R-:W-:Y:S02]  /*5bf0*/  LOP3.LUT R3, R3, 0xffffff80, RZ, 0xc0, !PT ;  /* 0xffffff8003037812 */ /* 0x000fe400078ec0ff */
[----:B------:R-:W-:Y:S03]  /*5c00*/  LOP3.LUT R2, R2, 0x1, RZ, 0xc0, !PT ;  /* 0x0000000102027812 */ /* 0x000fe600078ec0ff */
[----:B------:R-:W-:Y:S01]  /*5c10*/  IMAD.IADD R3, R32, 0x1, R3 ;  /* 0x0000000120037824 */ /* 0x000fe200078e0203 */
[----:B------:R-:W-:Y:S03]  /*5c20*/  ISETP.NE.U32.AND P2, PT, R2, 0x1, PT ;  /* 0x000000010200780c */ /* 0x000fe60003f45070 */
[----:B------:R-:W-:Y:S01]  /*5c30*/  IMAD R34, R34, 0x100000, R3 ;  /* 0x0010000022227824 */ /* 0x000fe200078e0203 */
[----:B------:R-:W-:Y:S01]  /*5c40*/  P2R R82, PR, RZ, 0x4 ;  /* 0x00000004ff527803 */ /* 0x000fe20000000000 */
[----:B------:R3:W4:Y:S01]  /*5c50*/  SYNCS.PHASECHK.TRANS64.TRYWAIT P0, [R79+URZ+0xb0], R0 ;  /* 0x0000b0004f0075a7 */ /* 0x00072200080011ff */
[----:B-1----:R-:W-:Y:S01]  /*5c60*/  @P5 SEL R81, RZ, 0x1, !P1 ;  /* 0x00000001ff515807 */ /* 0x002fe20004800000 */
[----:B---3--:R-:W-:Y:S06]  /*5c70*/  @!P5 BRA `(.L_x_91) ;  /* 0x000000000044d947 */ /* 0x008fec0003800000 */
[----:B------:R-:W-:Y:S01]  /*5c80*/  IMAD.MOV.U32 R50, RZ, RZ, RZ ;  /* 0x000000ffff327224 */ /* 0x000fe200078e00ff */
[----:B------:R-:W-:Y:S01]  /*5c90*/  ISETP.NE.AND P1, PT, R81, RZ, PT ;  /* 0x000000ff5100720c */ /* 0x000fe20003f25270 */
[----:B------:R-:W-:Y:S01]  /*5ca0*/  BSSY B0, `(.L_x_92) ;  /* 0x0000008000007945 */ /* 0x000fe20003800000 */
[----:B------:R-:W-:Y:S02]  /*5cb0*/  CS2R R42, SRZ ;  /* 0x00000000002a7805 */ /* 0x000fe4000001ff00 */
[----:B------:R-:W-:Y:S02]  /*5cc0*/  CS2R R40, SRZ ;  /* 0x0000000000287805 */ /* 0x000fe4000001ff00 */
[----:B------:R-:W-:Y:S07]  /*5cd0*/  CS2R R48, SRZ ;  /* 0x0000000000307805 */ /* 0x000fee000001ff00 */
[----:B------:R-:W-:Y:S05]  /*5ce0*/  @P1 BRA `(.L_x_93) ;  /* 0x00000000000c1947 */ /* 0x000fea0003800000 */
[----:B------:R-:W-:Y:S04]  /*5cf0*/  SHF.L.U32 R3, R70, 0x1f, RZ ;  /* 0x0000001f46037819 */ /* 0x000fe800000006ff */
[----:B------:R-:W1:Y:S02]  /*5d00*/  SYNCS.PHASECHK.TRANS64.TRYWAIT P1, [UR48+0x40], R3 ;  /* 0x00004003ff0075a7 */ /* 0x000e640008021130 */
[----:B-1----:R-:W-:Y:S05]  /*5d10*/  @!P1 BRA `(.L_x_94) ;  /* 0x0000002c009c9947 */ /* 0x002fea0003800000 */
.L_x_93:
[----:B------:R-:W-:Y:S05]  /*5d20*/  BSYNC B0 ;  /* 0x0000000000007941 */ /* 0x000fea0003800000 */
.L_x_92:
[----:B------:R-:W-:Y:S01]  /*5d30*/  ISETP.NE.AND P1, PT, R82, RZ, PT ;  /* 0x000000ff5200720c */ /* 0x000fe20003f25270 */
[----:B------:R-:W-:Y:S11]  /*5d40*/  HFMA2 R39, -RZ, RZ, 0, 5.9604644775390625e-08 ;  /* 0x00000001ff277431 */ /* 0x000ff600000001ff */
[----:B------:R-:W-:Y:S01]  /*5d50*/  @!UPT UIADD3 URZ, UPT, UPT, URZ, URZ, URZ ;  /* 0x000000fffffff290 */ /* 0x000fe2000fffe0ff */
[----:B------:R-:W-:Y:S05]  /*5d60*/  @P1 WARPSYNC.ALL ;  /* 0x0000000000001948 */ /* 0x000fea0003800000 */
[----:B------:R3:W1:Y:S04]  /*5d70*/  @P1 LDSM.16.M88.4 R40, [R80+UR48+0x200] ;  /* 0x000200305028183b */ /* 0x0006680008000200 */
[----:B------:R3:W1:Y:S02]  /*5d80*/  @P1 LDSM.16.M88.4 R48, [R77+0x200] ;  /* 0x000200004d30183b */ /* 0x0006640000000200 */
.L_x_91:
[----:B------:R-:W-:Y:S05]  /*5d90*/  BSYNC B1 ;  /* 0x0000000000017941 */ /* 0x000fea0003800000 */
.L_x_90:
[----:B-1----:R-:W-:Y:S04]  /*5da0*/  SHF.R.U32.HI R2, RZ, 0x15, R34 ;  /* 0x00000015ff027819 */ /* 0x002fe80000011622 */
[----:B------:R-:W-:Y:S01]  /*5db0*/  LOP3.LUT P1, RZ, R2, 0x3, R65, 0x48, !PT ;  /* 0x0000000302ff7812 */ /* 0x000fe20007824841 */
[----:B------:R-:W-:Y:S01]  /*5dc0*/  @!UPT UIADD3 URZ, UPT, UPT, URZ, URZ, URZ ;  /* 0x000000fffffff290 */ /* 0x000fe2000fffe0ff */
[----:B----4-:R-:W-:Y:S11]  /*5dd0*/  @P0 BRA `(.L_x_95) ;  /* 0x0000000000080947 */ /* 0x010ff60003800000 */
[----:B------:R-:W1:Y:S02]  /*5de0*/  SYNCS.PHASECHK.TRANS64.TRYWAIT P0, [R79+URZ+0xb0], R0 ;  /* 0x0000b0004f0075a7 */ /* 0x000e6400080011ff */
[----:B-1----:R-:W-:Y:S05]  /*5df0*/  @!P0 BRA `(.L_x_96) ;  /* 0x0000002c007c8947 */ /* 0x002fea0003800000 */
.L_x_95:
[----:B------:R-:W-:Y:S05]  /*5e00*/  @!P1 BRA `(.L_x_97) ;  /* 0x0000000000409947 */ /* 0x000fea0003800000 */
[----:B------:R-:W4:Y:S01]  /*5e10*/  LDCU.64 UR8, c[0x4][0x70] ;  /* 0x01000e00ff0877ac */ /* 0x000f220008000a00 */
[----:B------:R-:W-:Y:S01]  /*5e20*/  MOV R3, 0x0 ;  /* 0x0000000000037802 */ /* 0x000fe20000000f00 */
[----:B------:R-:W-:Y:S02]  /*5e30*/  HFMA2 R12, -RZ, RZ, 0, 5.9604644775390625e-08 ;  /* 0x00000001ff0c7431 */ /* 0x000fe400000001ff */
[----:B------:R-:W-:Y:S02]  /*5e40*/  IMAD.MOV.U32 R8, RZ, RZ, 0x192 ;  /* 0x00000192ff087424 */ /* 0x000fe400078e00ff */
[----:B------:R-:W-:Y:S01]  /*5e50*/  IMAD.MOV.U32 R13, RZ, RZ, RZ ;  /* 0x000000ffff0d7224 */ /* 0x000fe200078e00ff */
[----:B------:R-:W5:Y:S01]  /*5e60*/  LDCU.64 UR6, c[0x4][0x78] ;  /* 0x01000f00ff0677ac */ /* 0x000f620008000a00 */
[----:B------:R-:W1:Y:S01]  /*5e70*/  LDC.64 R2, c[0x4][R3] ;  /* 0x0100000003027b82 */ /* 0x000e620000000a00 */
[----:B------:R-:W2:Y:S01]  /*5e80*/  LDCU.64 UR4, c[0x4][0x10] ;  /* 0x01000200ff0477ac */ /* 0x000ea20008000a00 */
[----:B----4-:R-:W-:Y:S01]  /*5e90*/  MOV R5, UR9 ;  /* 0x0000000900057c02 */ /* 0x010fe20008000f00 */
[----:B------:R-:W-:Y:S01]  /*5ea0*/  IMAD.U32 R4, RZ, RZ, UR8 ;  /* 0x00000008ff047e24 */ /* 0x000fe2000f8e00ff */
[----:B-----5:R-:W-:Y:S01]  /*5eb0*/  MOV R7, UR7 ;  /* 0x0000000700077c02 */ /* 0x020fe20008000f00 */
[----:B------:R-:W-:Y:S01]  /*5ec0*/  IMAD.U32 R6, RZ, RZ, UR6 ;  /* 0x00000006ff067e24 */ /* 0x000fe2000f8e00ff */
[----:B--2---:R-:W-:Y:S01]  /*5ed0*/  MOV R11, UR5 ;  /* 0x00000005000b7c02 */ /* 0x004fe20008000f00 */
[----:B------:R-:W-:Y:S02]  /*5ee0*/  IMAD.U32 R10, RZ, RZ, UR4 ;  /* 0x00000004ff0a7e24 */ /* 0x000fe4000f8e00ff */
[----:B------:R-:W-:Y:S07]  /*5ef0*/  LEPC R20, `(.L_x_97) ;  /* 0x000000001014794e */ /* 0x000fee0000000000 */
[----:B-1-3--:R-:W-:Y:S05]  /*5f00*/  CALL.ABS.NOINC R2 ;  /* 0x0000000002007343 */ /* 0x00afea0003c00000 */
.L_x_97:
[----:B------:R-:W-:Y:S05]  /*5f10*/  WARPSYNC.ALL ;  /* 0x0000000000007948 */ /* 0x000fea0003800000 */
[----:B------:R-:W-:Y:S01]  /*5f20*/  R2UR UR4, R34 ;  /* 0x00000000220472ca */ /* 0x000fe200000e0000 */
[--C-:B------:R-:W-:Y:S01]  /*5f30*/  HADD2.F32 R20, -RZ, R40.reuse.H0_H0 ;  /* 0x20000028ff147230 */ /* 0x100fe20000004100 */
[----:B------:R-:W-:Y:S01]  /*5f40*/  ISETP.NE.AND P0, PT, R72, RZ, PT ;  /* 0x000000ff4800720c */ /* 0x000fe20003f05270 */
[----:B------:R-:W-:Y:S01]  /*5f50*/  HADD2.F32 R21, -RZ, R40.H1_H1 ;  /* 0x30000028ff157230 */ /* 0x000fe20000004100 */
[----:B------:R-:W-:Y:S01]  /*5f60*/  BSSY.RECONVERGENT B0, `(.L_x_98) ;  /* 0x000004c000007945 */ /* 0x000fe20003800200 */
[----:B------:R-:W-:Y:S02]  /*5f70*/  HADD2.F32 R36, -RZ, R41.H1_H1 ;  /* 0x30000029ff247230 */ /* 0x000fe40000004100 */
[----:B------:R-:W-:Y:S02]  /*5f80*/  HADD2.F32 R37, -RZ, R43.H0_H0 ;  /* 0x2000002bff257230 */ /* 0x000fe40000004100 */
[----:B------:R-:W-:Y:S04]  /*5f90*/  HADD2.F32 R38, -RZ, R51.H1_H1 ;  /* 0x30000033ff267230 */ /* 0x000fe80000004100 */
[----:B------:R-:W1:Y:S02]  /*5fa0*/  LDTM.16dp256bit.x4 R4, tmem[UR4] ;  /* 0x00000004000479ee */ /* 0x000e640008120000 */
[C---:B-12---:R-:W-:Y:S01]  /*5fb0*/  FMUL R0, R33.reuse, R4 ;  /* 0x0000000421007220 */ /* 0x046fe20000400000 */
[C---:B------:R-:W-:Y:S01]  /*5fc0*/  FMUL R2, R33.reuse, R5 ;  /* 0x0000000521027220 */ /* 0x040fe20000400000 */
[C---:B------:R-:W-:Y:S01]  /*5fd0*/  FMUL R3, R33.reuse, R6 ;  /* 0x0000000621037220 */ /* 0x040fe20000400000 */
[----:B------:R-:W-:Y:S01]  /*5fe0*/  FMUL R7, R33, R7 ;  /* 0x0000000721077220 */ /* 0x000fe20000400000 */
[C---:B------:R-:W-:Y:S01]  /*5ff0*/  FFMA R0, R35.reuse, R20, R0 ;  /* 0x0000001423007223 */ /* 0x040fe20000000000 */
[----:B------:R-:W-:Y:S02]  /*6000*/  HADD2.F32 R20, -RZ, R41.H0_H0 ;  /* 0x20000029ff147230 */ /* 0x000fe40000004100 */
[----:B------:R-:W-:Y:S01]  /*6010*/  FFMA R2, R35, R21, R2 ;  /* 0x0000001523027223 */ /* 0x000fe20000000002 */
[--C-:B------:R-:W-:Y:S02]  /*6020*/  HADD2.F32 R21, -RZ, R42.reuse.H0_H0 ;  /* 0x2000002aff157230 */ /* 0x100fe40000004100 */
[C---:B------:R-:W-:Y:S01]  /*6030*/  FMUL R4, R33.reuse, R8 ;  /* 0x0000000821047220 */ /* 0x040fe20000400000 */
[----:B------:R-:W-:Y:S01]  /*6040*/  FMUL R5, R33, R9 ;  /* 0x0000000921057220 */ /* 0x000fe20000400000 */
[C---:B------:R-:W-:Y:S01]  /*6050*/  FFMA R3, R35.reuse, R20, R3 ;  /* 0x0000001423037223 */ /* 0x040fe20000000003 */
[----:B------:R-:W-:Y:S01]  /*6060*/  HADD2.F32 R20, -RZ, R42.H1_H1 ;  /* 0x3000002aff147230 */ /* 0x000fe20000004100 */
[----:B------:R-:W-:Y:S01]  /*6070*/  F2FP.F16.F32.PACK_AB R44, R2, R0 ;  /* 0x00000000022c723e */ /* 0x000fe200000000ff */
[C---:B------:R-:W-:Y:S01]  /*6080*/  FFMA R7, R35.reuse, R36, R7 ;  /* 0x0000002423077223 */ /* 0x040fe20000000007 */
[----:B------:R-:W-:Y:S01]  /*6090*/  FFMA R4, R35, R21, R4 ;  /* 0x0000001523047223 */ /* 0x000fe20000000004 */
[----:B------:R-:W-:Y:S01]  /*60a0*/  FMUL R6, R33, R10 ;  /* 0x0000000a21067220 */ /* 0x000fe20000400000 */
[----:B------:R-:W-:Y:S02]  /*60b0*/  HADD2.F32 R36, -RZ, R43.H1_H1 ;  /* 0x3000002bff247230 */ /* 0x000fe40000004100 */
[----:B------:R-:W-:Y:S01]  /*60c0*/  FFMA R5, R35, R20, R5 ;  /* 0x0000001423057223 */ /* 0x000fe20000000005 */
[----:B------:R-:W-:Y:S01]  /*60d0*/  FMUL R11, R33, R11 ;  /* 0x0000000b210b7220 */ /* 0x000fe20000400000 */
[----:B------:R-:W-:Y:S01]  /*60e0*/  FFMA R6, R35, R37, R6 ;  /* 0x0000002523067223 */ /* 0x000fe20000000006 */
[--C-:B------:R-:W-:Y:S02]  /*60f0*/  HADD2.F32 R20, -RZ, R48.reuse.H0_H0 ;  /* 0x20000030ff147230 */ /* 0x100fe40000004100 */
[----:B------:R-:W-:Y:S01]  /*6100*/  FMUL R8, R33, R12 ;  /* 0x0000000c21087220 */ /* 0x000fe20000400000 */
[----:B------:R-:W-:Y:S01]  /*6110*/  FFMA R11, R35, R36, R11 ;  /* 0x00000024230b7223 */ /* 0x000fe2000000000b */
[----:B------:R-:W-:Y:S02]  /*6120*/  HADD2.F32 R36, -RZ, R48.H1_H1 ;  /* 0x30000030ff247230 */ /* 0x000fe40000004100 */
[C---:B------:R-:W-:Y:S01]  /*6130*/  FMUL R9, R33.reuse, R13 ;  /* 0x0000000d21097220 */ /* 0x040fe20000400000 */
[--C-:B------:R-:W-:Y:S02]  /*6140*/  HADD2.F32 R21, -RZ, R49.reuse.H0_H0 ;  /* 0x20000031ff157230 */ /* 0x100fe40000004100 */
[----:B------:R-:W-:Y:S01]  /*6150*/  FMUL R10, R33, R14 ;  /* 0x0000000e210a7220 */ /* 0x000fe20000400000 */
[C---:B------:R-:W-:Y:S01]  /*6160*/  FFMA R8, R35.reuse, R20, R8 ;  /* 0x0000001423087223 */ /* 0x040fe20000000008 */
[C---:B------:R-:W-:Y:S01]  /*6170*/  FFMA R9, R35.reuse, R36, R9 ;  /* 0x0000002423097223 */ /* 0x040fe20000000009 */
[----:B------:R-:W-:Y:S02]  /*6180*/  HADD2.F32 R20, -RZ, R49.H1_H1 ;  /* 0x30000031ff147230 */ /* 0x000fe40000004100 */
[----:B------:R-:W-:Y:S01]  /*6190*/  FFMA R10, R35, R21, R10 ;  /* 0x00000015230a7223 */ /* 0x000fe2000000000a */
[C---:B------:R-:W-:Y:S01]  /*61a0*/  FMUL R15, R33.reuse, R15 ;  /* 0x0000000f210f7220 */ /* 0x040fe20000400000 */
[--C-:B------:R-:W-:Y:S02]  /*61b0*/  HADD2.F32 R21, -RZ, R50.reuse.H0_H0 ;  /* 0x20000032ff157230 */ /* 0x100fe40000004100 */
[C---:B------:R-:W-:Y:S01]  /*61c0*/  FMUL R12, R33.reuse, R16 ;  /* 0x00000010210c7220 */ /* 0x040fe20000400000 */
[----:B------:R-:W-:Y:S02]  /*61d0*/  HADD2.F32 R36, -RZ, R50.H1_H1 ;  /* 0x30000032ff247230 */ /* 0x000fe40000004100 */
[C---:B------:R-:W-:Y:S01]  /*61e0*/  FMUL R13, R33.reuse, R17 ;  /* 0x00000011210d7220 */ /* 0x040fe20000400000 */
[----:B------:R-:W-:Y:S02]  /*61f0*/  HADD2.F32 R37, -RZ, R51.H0_H0 ;  /* 0x20000033ff257230 */ /* 0x000fe40000004100 */
[----:B------:R-:W-:Y:S01]  /*6200*/  FMUL R14, R33, R18 ;  /* 0x00000012210e7220 */ /* 0x000fe20000400000 */
[----:B------:R-:W-:Y:S01]  /*6210*/  FFMA R15, R35, R20, R15 ;  /* 0x00000014230f7223 */ /* 0x000fe2000000000f */
[----:B------:R-:W-:Y:S01]  /*6220*/  FMUL R19, R33, R19 ;  /* 0x0000001321137220 */ /* 0x000fe20000400000 */
[C---:B------:R-:W-:Y:S01]  /*6230*/  FFMA R12, R35.reuse, R21, R12 ;  /* 0x00000015230c7223 */ /* 0x040fe2000000000c */
[C---:B------:R-:W-:Y:S01]  /*6240*/  FFMA R13, R35.reuse, R36, R13 ;  /* 0x00000024230d7223 */ /* 0x040fe2000000000d */
[C---:B------:R-:W-:Y:S01]  /*6250*/  FFMA R14, R35.reuse, R37, R14 ;  /* 0x00000025230e7223 */ /* 0x040fe2000000000e */
[----:B------:R-:W-:Y:S01]  /*6260*/  FFMA R19, R35, R38, R19 ;  /* 0x0000002623137223 */ /* 0x000fe20000000013 */
[----:B------:R-:W-:Y:S02]  /*6270*/  F2FP.F16.F32.PACK_AB R45, R7, R3 ;  /* 0x00000003072d723e */ /* 0x000fe400000000ff */
[----:B------:R-:W-:Y:S02]  /*6280*/  F2FP.F16.F32.PACK_AB R46, R5, R4 ;  /* 0x00000004052e723e */ /* 0x000fe400000000ff */
[----:B------:R-:W-:Y:S02]  /*6290*/  F2FP.F16.F32.PACK_AB R47, R11, R6 ;  /* 0x000000060b2f723e */ /* 0x000fe400000000ff */
[----:B------:R-:W-:Y:S02]  /*62a0*/  F2FP.F16.F32.PACK_AB R84, R9, R8 ;  /* 0x000000080954723e */ /* 0x000fe400000000ff */
[----:B------:R-:W-:Y:S01]  /*62b0*/  F2FP.F16.F32.PACK_AB R85, R15, R10 ;  /* 0x0000000a0f55723e */ /* 0x000fe200000000ff */
[----:B------:R1:W-:Y:S01]  /*62c0*/  STSM.16.M88.4 [R78+0x200], R44 ;  /* 0x0002002c4e007844 */ /* 0x0003e20000000200 */
[----:B------:R-:W-:Y:S02]  /*62d0*/  F2FP.F16.F32.PACK_AB R86, R13, R12 ;  /* 0x0000000c0d56723e */ /* 0x000fe400000000ff */
[----:B------:R-:W-:Y:S05]  /*62e0*/  F2FP.F16.F32.PACK_AB R87, R19, R14 ;  /* 0x0000000e1357723e */ /* 0x000fea00000000ff */
[----:B------:R1:W-:Y:S01]  /*62f0*/  STSM.16.M88.4 [R77+0x200], R84 ;  /* 0x000200544d007844 */ /* 0x0003e20000000200 */
[----:B------:R-:W-:Y:S01]  /*6300*/  @!PT LDS RZ, [RZ] ;  /* 0x00000000fffff984 */ /* 0x000fe20000000800 */
[----:B------:R-:W-:Y:S01]  /*6310*/  @!PT LDS RZ, [RZ] ;  /* 0x00000000fffff984 */ /* 0x000fe20000000800 */
[----:B------:R-:W-:Y:S01]  /*6320*/  @!PT LDS RZ, [RZ] ;  /* 0x00000000fffff984 */ /* 0x000fe20000000800 */
[----:B------:R-:W-:Y:S01]  /*6330*/  @!PT LDS RZ, [RZ] ;  /* 0x00000000fffff984 */ /* 0x000fe20000000800 */
[----:B------:R2:W-:Y:S07]  /*6340*/  MEMBAR.ALL.CTA ;  /* 0x0000000000007992 */ /* 0x0005ee0000008000 */
[----:B--2---:R-:W2:Y:S02]  /*6350*/  FENCE.VIEW.ASYNC.S ;  /* 0x00000000000073c6 */ /* 0x004ea40000000000 */
[----:B--2---:R-:W-:Y:S06]  /*6360*/  BAR.SYNC.DEFER_BLOCKING 0x1, 0x80 ;  /* 0x0042000000007b1d */ /* 0x004fec0000010000 */
[----:B------:R-:W-:Y:S05]  /*6370*/  @P0 BRA `(.L_x_99) ;  /* 0x0000000000280947 */ /* 0x000fea0003800000 */
[----:B------:R-:W-:Y:S02]  /*6380*/  UIADD3 UR4, UPT, UPT, UR48, 0x200, URZ ;  /* 0x0000020030047890 */ /* 0x000fe4000fffe0ff */
[----:B------:R-:W-:Y:S01]  /*6390*/  UIADD3 UR6, UP0, UPT, UR52, 0x680, URZ ;  /* 0x0000068034067890 */ /* 0x000fe2000ff1e0ff */
[----:B------:R-:W-:Y:S03]  /*63a0*/  UMOV UR43, UR36 ;  /* 0x00000024002b7c82 */ /* 0x000fe60008000000 */
[----:B------:R-:W-:Y:S01]  /*63b0*/  MOV R66, UR4 ;  /* 0x0000000400427c02 */ /* 0x000fe20008000f00 */
[----:B------:R-:W-:Y:S03]  /*63c0*/  UIADD3.X UR7, UPT, UPT, URZ, UR53, URZ, UP0, !UPT ;  /* 0x00000035ff077290 */ /* 0x000fe600087fe4ff */
[----:B------:R-:W-:Y:S11]  /*63d0*/  R2UR UR40, R66 ;  /* 0x00000000422872ca */ /* 0x000ff600000e0000 */
[----:B------:R-:W-:Y:S02]  /*63e0*/  @!UPT UIADD3 URZ, UPT, UPT, URZ, URZ, URZ ;  /* 0x000000fffffff290 */ /* 0x000fe4000fffe0ff */
[----:B------:R2:W-:Y:S01]  /*63f0*/  UTMASTG.3D [UR40], [UR6] ;  /* 0x00000028060073b5 */ /* 0x0005e20008010000 */
[----:B------:R0:W-:Y:S01]  /*6400*/  UTMACMDFLUSH ;  /* 0x00000000000079b7 */ /* 0x0001e20000000000 */
[----:B--2---:R-:W-:Y:S04]  /*6410*/  DEPBAR.LE SB0, 0x1 ;  /* 0x000080400000791a */ /* 0x004fe80000000000 */
.L_x_99:
[----:B------:R-:W-:Y:S05]  /*6420*/  BSYNC.RECONVERGENT B0 ;  /* 0x0000000000007941 */ /* 0x000fea0003800200 */
.L_x_98:
[----:B------:R-:W-:Y:S01]  /*6430*/  BAR.SYNC.DEFER_BLOCKING 0x1, 0x80 ;  /* 0x0042000000007b1d */ /* 0x000fe20000010000 */
[----:B------:R-:W-:Y:S01]  /*6440*/  ISETP.NE.AND P1, PT, R76, RZ, PT ;  /* 0x000000ff4c00720c */ /* 0x000fe20003f25270 */
[----:B------:R-:W-:Y:S01]  /*6450*/  UISETP.NE.AND UP0, UPT, UR49, URZ, UPT ;  /* 0x000000ff3100728c */ /* 0x000fe2000bf05270 */
[----:B------:R-:W-:Y:S11]  /*6460*/  LEA R3, R39, UR48, 0x3 ;  /* 0x0000003027037c11 */ /* 0x000ff6000f8e18ff */
[----:B------:R-:W-:Y:S01]  /*6470*/  @P1 SHF.L.U32 R2, R70, 0x1f, RZ ;  /* 0x0000001f46021819 */ /* 0x000fe200000006ff */
[----:B------:R-:W-:Y:S06]  /*6480*/  BRA.U !UP0, `(.L_x_100) ;  /* 0x0000000108247547 */ /* 0x000fec000b800000 */
[----:B------:R-:W-:Y:S01]  /*6490*/  IMAD.U32 R5, RZ, RZ, UR51 ;  /* 0x00000033ff057e24 */ /* 0x000fe2000f8e00ff */
[----:B------:R-:W-:Y:S01]  /*64a0*/  MOV R0, UR37 ;  /* 0x0000002500007c02 */ /* 0x000fe20008000f00 */
[----:B------:R-:W-:Y:S03]  /*64b0*/  UIADD3 UR51, UPT, UPT, UR51, 0x1, URZ ;  /* 0x0000000133337890 */ /* 0x000fe6000fffe0ff */
[----:B------:R-:W-:Y:S01]  /*64c0*/  @P1 LEA R5, R5, UR48, 0x3 ;  /* 0x0000003005051c11 */ /* 0x000fe2000f8e18ff */
[----:B------:R-:W-:Y:S04]  /*64d0*/  UISETP.NE.AND UP0, UPT, UR51, 0x4, UPT ;  /* 0x000000043300788c */ /* 0x000fe8000bf05270 */
[----:B------:R-:W-:Y:S01]  /*64e0*/  @P1 VIADD R5, R5, 0x60 ;  /* 0x0000006005051836 */ /* 0x000fe20000000000 */
[----:B------:R-:W-:Y:S04]  /*64f0*/  USEL UR51, UR51, URZ, UP0 ;  /* 0x000000ff33337287 */ /* 0x000fe80008000000 */
[----:B------:R-:W-:Y:S04]  /*6500*/  @P1 PRMT R0, R0, 0x654, R5 ;  /* 0x0000065400001816 */ /* 0x000fe80000000005 */
[----:B------:R2:W-:Y:S04]  /*6510*/  @P1 SYNCS.ARRIVE.TRANS64.RED.A1T0 RZ, [R0+URZ], RZ ;  /* 0x000000ff00ff19a7 */ /* 0x0005e800081004ff */
.L_x_100:
[----:B------:R-:W4:Y:S01]  /*6520*/  @P1 SYNCS.PHASECHK.TRANS64.TRYWAIT P0, [R3+URZ+0x40], R2 ;  /* 0x00004002030015a7 */ /* 0x000f2200080011ff */
[----:B------:R-:W-:Y:S01]  /*6530*/  BSSY B1, `(.L_x_101) ;  /* 0x0000013000017945 */ /* 0x000fe20003800000 */
[----:B----4-:R-:W-:Y:S03]  /*6540*/  @P1 SEL R81, RZ, 0x1, !P0 ;  /* 0x00000001ff511807 */ /* 0x010fe60004000000 */
[----:B------:R-:W-:Y:S05]  /*6550*/  @!P1 BRA `(.L_x_102) ;  /* 0x0000000000409947 */ /* 0x000fea0003800000 */
[----:B------:R-:W-:Y:S01]  /*6560*/  ISETP.NE.AND P1, PT, R82, RZ, PT ;  /* 0x000000ff5200720c */ /* 0x000fe20003f25270 */
[----:B------:R-:W-:Y:S01]  /*6570*/  BSSY B0, `(.L_x_103) ;  /* 0x0000009000007945 */ /* 0x000fe20003800000 */
[----:B------:R-:W-:Y:S11]  /*6580*/  ISETP.NE.AND P0, PT, R81, RZ, PT ;  /* 0x000000ff5100720c */ /* 0x000ff60003f05270 */
[----:B------:R-:W-:Y:S05]  /*6590*/  @P1 IMAD R4, R39, 0x1000, R80 ;  /* 0x0000100027041824 */ /* 0x000fea00078e0250 */
[----:B------:R-:W-:Y:S05]  /*65a0*/  @P1 IADD3 R2, PT, PT, R4, UR48, RZ ;  /* 0x0000003004021c10 */ /* 0x000fea000fffe0ff */
[----:B------:R-:W-:Y:S01]  /*65b0*/  @P1 IMAD.IADD R2, R71, 0x1, R2 ;  /* 0x0000000147021824 */ /* 0x000fe200078e0202 */
[----:B------:R-:W-:Y:S06]  /*65c0*/  @P0 BRA `(.L_x_104) ;  /* 0x00000000000c0947 */ /* 0x000fec0003800000 */
[----:B--2---:R-:W-:Y:S04]  /*65d0*/  SHF.L.U32 R0, R70, 0x1f, RZ ;  /* 0x0000001f46007819 */ /* 0x004fe800000006ff */
[----:B------:R-:W2:Y:S02]  /*65e0*/  SYNCS.PHASECHK.TRANS64.TRYWAIT P0, [R3+URZ+0x40], R0 ;  /* 0x00004000030075a7 */ /* 0x000ea400080011ff */
[----:B--2---:R-:W-:Y:S05]  /*65f0*/  @!P0 BRA `(.L_x_105) ;  /* 0x0000002400908947 */ /* 0x004fea0003800000 */
.L_x_104:
[----:B------:R-:W-:Y:S05]  /*6600*/  BSYNC B0 ;  /* 0x0000000000007941 */ /* 0x000fea0003800000 */
.L_x_103:
[----:B------:R-:W-:Y:S02]  /*6610*/  ISETP.NE.AND P0, PT, R82, RZ, PT ;  /* 0x000000ff5200720c */ /* 0x000fe40003f05270 */
[----:B------:R-:W-:Y:S11]  /*6620*/  IADD3 R39, PT, PT, R39, 0x1, RZ ;  /* 0x0000000127277810 */ /* 0x000ff60007ffe0ff */
[----:B------:R-:W-:Y:S05]  /*6630*/  @P0 WARPSYNC.ALL ;  /* 0x0000000000000948 */ /* 0x000fea0003800000 */
[----:B------:R4:W1:Y:S04]  /*6640*/  @P0 LDSM.16.M88.4 R40, [R4+UR48+0x200] ;  /* 0x000200300428083b */ /* 0x0008680008000200 */
[----:B------:R4:W1:Y:S02]  /*6650*/  @P0 LDSM.16.M88.4 R48, [R2+0x200] ;  /* 0x000200000230083b */ /* 0x0008640000000200 */
.L_x_102:
[----:B------:R-:W-:Y:S05]  /*6660*/  BSYNC B1 ;  /* 0x0000000000017941 */ /* 0x000fea0003800000 */
.L_x_101:
[----:B--2---:R-:W-:Y:S05]  /*6670*/  VIADD R0, R34, 0x20 ;  /* 0x0000002022007836 */ /* 0x004fea0000000000 */
[----:B------:R-:W-:Y:S04]  /*6680*/  SHF.R.U32.HI R0, RZ, 0x15, R0 ;  /* 0x00000015ff007819 */ /* 0x000fe80000011600 */
[----:B------:R-:W-:Y:S11]  /*6690*/  LOP3.LUT P0, RZ, R0, 0x3, R65, 0x48, !PT ;  /* 0x0000000300ff7812 */ /* 0x000ff60007804841 */
[----:B------:R-:W-:Y:S02]  /*66a0*/  @!UPT UIADD3 URZ, UPT, UPT, URZ, URZ, URZ ;  /* 0x000000fffffff290 */ /* 0x000fe4000fffe0ff */
[----:B------:R-:W-:Y:S05]  /*66b0*/  @!P0 BRA `(.L_x_106) ;  /* 0x0000000000408947 */ /* 0x000fea0003800000 */
[----:B------:R-:W2:Y:S01]  /*66c0*/  LDCU.64 UR8, c[0x4][0x70] ;  /* 0x01000e00ff0877ac */ /* 0x000ea20008000a00 */
[----:B------:R-:W-:Y:S01]  /*66d0*/  MOV R3, 0x0 ;  /* 0x0000000000037802 */ /* 0x000fe20000000f00 */
[----:B------:R-:W-:Y:S02]  /*66e0*/  HFMA2 R12, -RZ, RZ, 0, 5.9604644775390625e-08 ;  /* 0x00000001ff0c7431 */ /* 0x000fe400000001ff */
[----:B------:R-:W-:Y:S02]  /*66f0*/  IMAD.MOV.U32 R8, RZ, RZ, 0x192 ;  /* 0x00000192ff087424 */ /* 0x000fe400078e00ff */
[----:B------:R-:W-:Y:S01]  /*6700*/  IMAD.MOV.U32 R13, RZ, RZ, RZ ;  /* 0x000000ffff0d7224 */ /* 0x000fe200078e00ff */
[----:B------:R-:W5:Y:S01]  /*6710*/  LDCU.64 UR6, c[0x4][0x78] ;  /* 0x01000f00ff0677ac */ /* 0x000f620008000a00 */
[----:B----4-:R-:W4:Y:S01]  /*6720*/  LDC.64 R2, c[0x4][R3] ;  /* 0x0100000003027b82 */ /* 0x010f220000000a00 */
[----:B------:R-:W3:Y:S01]  /*6730*/  LDCU.64 UR4, c[0x4][0x10] ;  /* 0x01000200ff0477ac */ /* 0x000ee20008000a00 */
[----:B--2---:R-:W-:Y:S01]  /*6740*/  MOV R5, UR9 ;  /* 0x0000000900057c02 */ /* 0x004fe20008000f00 */
[----:B------:R-:W-:Y:S01]  /*6750*/  IMAD.U32 R4, RZ, RZ, UR8 ;  /* 0x00000008ff047e24 */ /* 0x000fe2000f8e00ff */
[----:B-----5:R-:W-:Y:S01]  /*6760*/  MOV R7, UR7 ;  /* 0x0000000700077c02 */ /* 0x020fe20008000f00 */
[----:B------:R-:W-:Y:S01]  /*6770*/  IMAD.U32 R6, RZ, RZ, UR6 ;  /* 0x00000006ff067e24 */ /* 0x000fe2000f8e00ff */
[----:B---3--:R-:W-:Y:S01]  /*6780*/  MOV R11, UR5 ;  /* 0x00000005000b7c02 */ /* 0x008fe20008000f00 */
[----:B------:R-:W-:Y:S02]  /*6790*/  IMAD.U32 R10, RZ, RZ, UR4 ;  /* 0x00000004ff0a7e24 */ /* 0x000fe4000f8e00ff */
[----:B------:R-:W-:Y:S07]  /*67a0*/  LEPC R20, `(.L_x_106) ;  /* 0x000000001014794e */ /* 0x000fee0000000000 */
[----:B-1--4-:R-:W-:Y:S05]  /*67b0*/  CALL.ABS.NOINC R2 ;  /* 0x0000000002007343 */ /* 0x012fea0003c00000 */
.L_x_106:
[----:B------:R-:W-:Y:S01]  /*67c0*/  ISETP.NE.AND P6, PT, R76, RZ, PT ;  /* 0x000000ff4c00720c */ /* 0x000fe20003fc5270 */
[----:B------:R-:W-:Y:S05]  /*67d0*/  WARPSYNC.ALL ;  /* 0x0000000000007948 */ /* 0x000fea0003800000 */
[----:B------:R-:W-:Y:S01]  /*67e0*/  R2UR UR4, R34 ;  /* 0x00000000220472ca */ /* 0x000fe200000e0000 */
[--C-:B-1----:R-:W-:Y:S01]  /*67f0*/  HADD2.F32 R20, -RZ, R40.reuse.H0_H0 ;  /* 0x20000028ff147230 */ /* 0x102fe20000004100 */
[----:B------:R-:W-:Y:S01]  /*6800*/  ISETP.NE.AND P0, PT, R72, RZ, PT ;  /* 0x000000ff4800720c */ /* 0x000fe20003f05270 */
[----:B------:R-:W-:Y:S01]  /*6810*/  HADD2.F32 R21, -RZ, R40.H1_H1 ;  /* 0x30000028ff157230 */ /* 0x000fe20000004100 */
[----:B------:R-:W-:Y:S01]  /*6820*/  MOV R38, UR51 ;  /* 0x0000003300267c02 */ /* 0x000fe20008000f00 */
[--C-:B------:R-:W-:Y:S01]  /*6830*/  HADD2.F32 R36, -RZ, R41.reuse.H1_H1 ;  /* 0x30000029ff247230 */ /* 0x100fe20000004100 */
[----:B------:R-:W-:Y:S01]  /*6840*/  MOV R83, UR37 ;  /* 0x0000002500537c02 */ /* 0x000fe20008000f00 */
[----:B------:R-:W-:Y:S01]  /*6850*/  HADD2.F32 R37, -RZ, R48.H0_H0 ;  /* 0x20000030ff257230 */ /* 0x000fe20000004100 */
[----:B------:R-:W-:Y:S01]  /*6860*/  @P6 LEA R38, R38, UR48, 0x3 ;  /* 0x0000003026266c11 */ /* 0x000fe2000f8e18ff */
[----:B------:R-:W-:Y:S01]  /*6870*/  BSSY.RECONVERGENT B0, `(.L_x_107) ;  /* 0x000004d000007945 */ /* 0x000fe20003800200 */
[----:B------:R-:W-:Y:S02]  /*6880*/  @P6 SHF.L.U32 R88, R70, 0x1f, RZ ;  /* 0x0000001f46586819 */ /* 0x000fe400000006ff */
[----:B------:R-:W-:Y:S01]  /*6890*/  @P6 IADD3 R38, PT, PT, R38, 0x60, RZ ;  /* 0x0000006026266810 */ /* 0x000fe20007ffe0ff */
[----:B----4-:R-:W1:Y:S03]  /*68a0*/  LDTM.16dp256bit.x4 R4, tmem[UR4+0x20] ;  /* 0x00002004000479ee */ /* 0x010e660008120000 */
[----:B------:R-:W-:Y:S02]  /*68b0*/  @P6 PRMT R38, R83, 0x654, R38 ;  /* 0x0000065453266816 */ /* 0x000fe40000000026 */
[----:B------:R-:W-:Y:S01]  /*68c0*/  LEA R83, R39, UR48, 0x3 ;  /* 0x0000003027537c11 */ /* 0x000fe2000f8e18ff */
[C---:B-1----:R-:W-:Y:S01]  /*68d0*/  FMUL R0, R33.reuse, R4 ;  /* 0x0000000421007220 */ /* 0x042fe20000400000 */
[C---:B------:R-:W-:Y:S01]  /*68e0*/  FMUL R2, R33.reuse, R5 ;  /* 0x0000000521027220 */ /* 0x040fe20000400000 */
[C---:B------:R-:W-:Y:S01]  /*68f0*/  FMUL R3, R33.reuse, R6 ;  /* 0x0000000621037220 */ /* 0x040fe20000400000 */
[----:B------:R-:W-:Y:S01]  /*6900*/  FMUL R7, R33, R7 ;  /* 0x0000000721077220 */ /* 0x000fe20000400000 */
[C---:B------:R-:W-:Y:S01]  /*6910*/  FFMA R0, R35.reuse, R20, R0 ;  /* 0x0000001423007223 */ /* 0x040fe20000000000 */
[----:B------:R-:W-:Y:S02]  /*6920*/  HADD2.F32 R20, -RZ, R41.H0_H0 ;  /* 0x20000029ff147230 */ /* 0x000fe40000004100 */
[----:B------:R-:W-:Y:S01]  /*6930*/  FFMA R2, R35, R21, R2 ;  /* 0x0000001523027223 */ /* 0x000fe20000000002 */
[C---:B------:R-:W-:Y:S01]  /*6940*/  FMUL R4, R33.reuse, R8 ;  /* 0x0000000821047220 */ /* 0x040fe20000400000 */
[----:B------:R-:W-:Y:S01]  /*6950*/  FMUL R5, R33, R9 ;  /* 0x0000000921057220 */ /* 0x000fe20000400000 */
[--C-:B------:R-:W-:Y:S02]  /*6960*/  HADD2.F32 R21, -RZ, R43.reuse.H0_H0 ;  /* 0x2000002bff157230 */ /* 0x100fe40000004100 */
[C---:B------:R-:W-:Y:S01]  /*6970*/  FFMA R3, R35.reuse, R20, R3 ;  /* 0x0000001423037223 */ /* 0x040fe20000000003 */
[--C-:B------:R-:W-:Y:S01]  /*6980*/  HADD2.F32 R20, -RZ, R42.reuse.H0_H0 ;  /* 0x2000002aff147230 */ /* 0x100fe20000004100 */
[----:B------:R-:W-:Y:S01]  /*6990*/  F2FP.F16.F32.PACK_AB R44, R2, R0 ;  /* 0x00000000022c723e */ /* 0x000fe200000000ff */
[----:B------:R-:W-:Y:S01]  /*69a0*/  FFMA R7, R35, R36, R7 ;  /* 0x0000002423077223 */ /* 0x000fe20000000007 */
[----:B------:R-:W-:Y:S01]  /*69b0*/  FMUL R6, R33, R10 ;  /* 0x0000000a21067220 */ /* 0x000fe20000400000 */
[----:B------:R-:W-:Y:S02]  /*69c0*/  HADD2.F32 R36, -RZ, R43.H1_H1 ;  /* 0x3000002bff247230 */ /* 0x000fe40000004100 */
[----:B------:R-:W-:Y:S01]  /*69d0*/  FFMA R4, R35, R20, R4 ;  /* 0x0000001423047223 */ /* 0x000fe20000000004 */
[----:B------:R-:W-:Y:S01]  /*69e0*/  HADD2.F32 R20, -RZ, R42.H1_H1 ;  /* 0x3000002aff147230 */ /* 0x000fe20000004100 */
[----:B------:R-:W-:Y:S01]  /*69f0*/  F2FP.F16.F32.PACK_AB R45, R7, R3 ;  /* 0x00000003072d723e */ /* 0x000fe200000000ff */
[C---:B------:R-:W-:Y:S01]  /*6a00*/  FMUL R11, R33.reuse, R11 ;  /* 0x0000000b210b7220 */ /* 0x040fe20000400000 */
[C---:B------:R-:W-:Y:S01]  /*6a10*/  FMUL R8, R33.reuse, R12 ;  /* 0x0000000c21087220 */ /* 0x040fe20000400000 */
[----:B------:R-:W-:Y:S01]  /*6a20*/  FMUL R9, R33, R13 ;  /* 0x0000000d21097220 */ /* 0x000fe20000400000 */
[C---:B------:R-:W-:Y:S01]  /*6a30*/  FFMA R5, R35.reuse, R20, R5 ;  /* 0x0000001423057223 */ /* 0x040fe20000000005 */
[----:B------:R-:W-:Y:S02]  /*6a40*/  HADD2.F32 R20, -RZ, R48.H1_H1 ;  /* 0x30000030ff147230 */ /* 0x000fe40000004100 */
[C---:B------:R-:W-:Y:S01]  /*6a50*/  FFMA R6, R35.reuse, R21, R6 ;  /* 0x0000001523067223 */ /* 0x040fe20000000006 */
[C---:B------:R-:W-:Y:S01]  /*6a60*/  FFMA R11, R35.reuse, R36, R11 ;  /* 0x00000024230b7223 */ /* 0x040fe2000000000b */
[C---:B------:R-:W-:Y:S01]  /*6a70*/  FFMA R8, R35.reuse, R37, R8 ;  /* 0x0000002523087223 */ /* 0x040fe20000000008 */
[--C-:B------:R-:W-:Y:S02]  /*6a80*/  HADD2.F32 R21, -RZ, R49.reuse.H0_H0 ;  /* 0x20000031ff157230 */ /* 0x100fe40000004100 */
[----:B------:R-:W-:Y:S01]  /*6a90*/  FFMA R9, R35, R20, R9 ;  /* 0x0000001423097223 */ /* 0x000fe20000000009 */
[C---:B------:R-:W-:Y:S01]  /*6aa0*/  FMUL R10, R33.reuse, R14 ;  /* 0x0000000e210a7220 */ /* 0x040fe20000400000 */
[----:B------:R-:W-:Y:S02]  /*6ab0*/  HADD2.F32 R20, -RZ, R49.H1_H1 ;  /* 0x30000031ff147230 */ /* 0x000fe40000004100 */
[C---:B------:R-:W-:Y:S01]  /*6ac0*/  FMUL R15, R33.reuse, R15 ;  /* 0x0000000f210f7220 */ /* 0x040fe20000400000 */
[----:B------:R-:W-:Y:S01]  /*6ad0*/  FMUL R12, R33, R16 ;  /* 0x00000010210c7220 */ /* 0x000fe20000400000 */
[C---:B------:R-:W-:Y:S01]  /*6ae0*/  FFMA R10, R35.reuse, R21, R10 ;  /* 0x00000015230a7223 */ /* 0x040fe2000000000a */
[--C-:B------:R-:W-:Y:S02]  /*6af0*/  HADD2.F32 R21, -RZ, R50.reuse.H0_H0 ;  /* 0x20000032ff157230 */ /* 0x100fe40000004100 */
[----:B------:R-:W-:Y:S01]  /*6b00*/  FFMA R15, R35, R20, R15 ;  /* 0x00000014230f7223 */ /* 0x000fe2000000000f */
[----:B------:R-:W-:Y:S02]  /*6b10*/  HADD2.F32 R20, -RZ, R50.H1_H1 ;  /* 0x30000032ff147230 */ /* 0x000fe40000004100 */
[C---:B------:R-:W-:Y:S01]  /*6b20*/  FMUL R13, R33.reuse, R17 ;  /* 0x00000011210d7220 */ /* 0x040fe20000400000 */
[--C-:B------:R-:W-:Y:S02]  /*6b30*/  HADD2.F32 R37, -RZ, R51.reuse.H0_H0 ;  /* 0x20000033ff257230 */ /* 0x100fe40000004100 */
[C---:B------:R-:W-:Y:S01]  /*6b40*/  FMUL R14, R33.reuse, R18 ;  /* 0x00000012210e7220 */ /* 0x040fe20000400000 */
[----:B------:R-:W-:Y:S02]  /*6b50*/  HADD2.F32 R36, -RZ, R51.H1_H1 ;  /* 0x30000033ff247230 */ /* 0x000fe40000004100 */
        /* <DEDUP_REMOVED lines=21> */
[----:B------:R-:W-:Y:S02]  /*6cb0*/  UIADD3 UR8, UP0, UPT, UR52, 0x680, URZ ;  /* 0x0000068034087890 */ /* 0x000fe4000ff1e0ff */
[----:B------:R-:W-:Y:S02]  /*6cc0*/  UIADD3 UR5, UPT, UPT, UR41, 0x20, URZ ;  /* 0x0000002029057890 */ /* 0x000fe4000fffe0ff */
[----:B------:R-:W-:Y:S02]  /*6cd0*/  UIADD3 UR4, UPT, UPT, UR48, 0x1200, URZ ;  /* 0x0000120030047890 */ /* 0x000fe4000fffe0ff */
[----:B------:R-:W-:Y:S01]  /*6ce0*/  UIADD3.X UR9, UPT, UPT, URZ, UR53, URZ, UP0, !UPT ;  /* 0x00000035ff097290 */ /* 0x000fe200087fe4ff */
[----:B------:R-:W-:Y:S01]  /*6cf0*/  UMOV UR6, UR42 ;  /* 0x0000002a00067c82 */ /* 0x000fe20008000000 */
[----:B------:R-:W-:Y:S07]  /*6d00*/  UMOV UR7, UR36 ;  /* 0x0000002400077c82 */ /* 0x000fee0008000000 */
[----:B------:R2:W-:Y:S01]  /*6d10*/  UTMASTG.3D [UR4], [UR8] ;  /* 0x00000004080073b5 */ /* 0x0005e20008010000 */
[----:B------:R0:W-:Y:S01]  /*6d20*/  UTMACMDFLUSH ;  /* 0x00000000000079b7 */ /* 0x0001e20000000000 */
[----:B--2---:R-:W-:Y:S04]  /*6d30*/  DEPBAR.LE SB0, 0x1 ;  /* 0x000080400000791a */ /* 0x004fe80000000000 */
.L_x_108:
[----:B------:R-:W-:Y:S05]  /*6d40*/  BSYNC.RECONVERGENT B0 ;  /* 0x0000000000007941 */ /* 0x000fea0003800200 */
.L_x_107:
[----:B------:R-:W-:Y:S01]  /*6d50*/  BAR.SYNC.DEFER_BLOCKING 0x1, 0x80 ;  /* 0x0042000000007b1d */ /* 0x000fe20000010000 */
[----:B------:R-:W-:Y:S04]  /*6d60*/  UIADD3 UR40, UPT, UPT, UR51, 0x1, URZ ;  /* 0x0000000133287890 */ /* 0x000fe8000fffe0ff */
[----:B------:R-:W-:Y:S04]  /*6d70*/  UISETP.NE.AND UP0, UPT, UR40, 0x4, UPT ;  /* 0x000000042800788c */ /* 0x000fe8000bf05270 */
[----:B------:R-:W-:Y:S01]  /*6d80*/  USEL UR40, UR40, URZ, UP0 ;  /* 0x000000ff28287287 */ /* 0x000fe20008000000 */
[----:B------:R2:W-:Y:S01]  /*6d90*/  @P6 SYNCS.ARRIVE.TRANS64.RED.A1T0 RZ, [R38+URZ], RZ ;  /* 0x000000ff26ff69a7 */ /* 0x0005e200081004ff */
[----:B------:R-:W-:Y:S01]  /*6da0*/  BSSY B1, `(.L_x_109) ;  /* 0x0000014000017945 */ /* 0x000fe20003800000 */
[----:B------:R-:W4:Y:S02]  /*6db0*/  @P6 SYNCS.PHASECHK.TRANS64.TRYWAIT P0, [R83+URZ+0x40], R88 ;  /* 0x00004058530065a7 */ /* 0x000f2400080011ff */
[----:B----4-:R-:W-:Y:S01]  /*6dc0*/  @P6 SEL R81, RZ, 0x1, !P0 ;  /* 0x00000001ff516807 */ /* 0x010fe20004000000 */
[----:B--2---:R-:W-:Y:S06]  /*6dd0*/  @!P6 BRA `(.L_x_110) ;  /* 0x000000000040e947 */ /* 0x004fec0003800000 */
[----:B------:R-:W-:Y:S01]  /*6de0*/  ISETP.NE.AND P1, PT, R82, RZ, PT ;  /* 0x000000ff5200720c */ /* 0x000fe20003f25270 */
[----:B------:R-:W-:Y:S01]  /*6df0*/  BSSY B0, `(.L_x_111) ;  /* 0x0000009000007945 */ /* 0x000fe20003800000 */
[----:B------:R-:W-:Y:S11]  /*6e00*/  ISETP.NE.AND P0, PT, R81, RZ, PT ;  /* 0x000000ff5100720c */ /* 0x000ff60003f05270 */
[----:B------:R-:W-:Y:S05]  /*6e10*/  @P1 IMAD R2, R39, 0x1000, R80 ;  /* 0x0000100027021824 */ /* 0x000fea00078e0250 */
[----:B------:R-:W-:Y:S05]  /*6e20*/  @P1 IADD3 R0, PT, PT, R2, UR48, RZ ;  /* 0x0000003002001c10 */ /* 0x000fea000fffe0ff */
[----:B------:R-:W-:Y:S01]  /*6e30*/  @P1 IMAD.IADD R0, R71, 0x1, R0 ;  /* 0x0000000147001824 */ /* 0x000fe200078e0200 */
[----:B------:R-:W-:Y:S06]  /*6e40*/  @P0 BRA `(.L_x_112) ;  /* 0x00000000000c0947 */ /* 0x000fec0003800000 */
[----:B------:R-:W-:Y:S04]  /*6e50*/  SHF.L.U32 R4, R70, 0x1f, RZ ;  /* 0x0000001f46047819 */ /* 0x000fe800000006ff */
[----:B------:R-:W2:Y:S02]  /*6e60*/  SYNCS.PHASECHK.TRANS64.TRYWAIT P0, [R83+URZ+0x40], R4 ;  /* 0x00004004530075a7 */ /* 0x000ea400080011ff */
[----:B--2---:R-:W-:Y:S05]  /*6e70*/  @!P0 BRA `(.L_x_113) ;  /* 0x0000001c00848947 */ /* 0x004fea0003800000 */
.L_x_112:
[----:B------:R-:W-:Y:S05]  /*6e80*/  BSYNC B0 ;  /* 0x0000000000007941 */ /* 0x000fea0003800000 */
.L_x_111:
[----:B------:R-:W-:Y:S02]  /*6e90*/  ISETP.NE.AND P0, PT, R82, RZ, PT ;  /* 0x000000ff5200720c */ /* 0x000fe40003f05270 */
[----:B------:R-:W-:Y:S11]  /*6ea0*/  IADD3 R39, PT, PT, R39, 0x1, RZ ;  /* 0x0000000127277810 */ /* 0x000ff60007ffe0ff */
[----:B------:R-:W-:Y:S05]  /*6eb0*/  @P0 WARPSYNC.ALL ;  /* 0x0000000000000948 */ /* 0x000fea0003800000 */
[----:B------:R4:W1:Y:S04]  /*6ec0*/  @P0 LDSM.16.M88.4 R40, [R2+UR48+0x200] ;  /* 0x000200300228083b */ /* 0x0008680008000200 */
[----:B------:R4:W1:Y:S02]  /*6ed0*/  @P0 LDSM.16.M88.4 R48, [R0+0x200] ;  /* 0x000200000030083b */ /* 0x0008640000000200 */
.L_x_110:
[----:B------:R-:W-:Y:S05]  /*6ee0*/  BSYNC B1 ;  /* 0x0000000000017941 */ /* 0x000fea0003800000 */
.L_x_109:
[----:B----4-:R-:W-:Y:S05]  /*6ef0*/  VIADD R0, R34, 0x40 ;  /* 0x0000004022007836 */ /* 0x010fea0000000000 */
[----:B------:R-:W-:Y:S04]  /*6f00*/  SHF.R.U32.HI R0, RZ, 0x15, R0 ;  /* 0x00000015ff007819 */ /* 0x000fe80000011600 */
[----:B------:R-:W-:Y:S11]  /*6f10*/  LOP3.LUT P0, RZ, R0, 0x3, R65, 0x48, !PT ;  /* 0x0000000300ff7812 */ /* 0x000ff60007804841 */
[----:B------:R-:W-:Y:S02]  /*6f20*/  @!UPT UIADD3 URZ, UPT, UPT, URZ, URZ, URZ ;  /* 0x000000fffffff290 */ /* 0x000fe4000fffe0ff */
        /* <DEDUP_REMOVED lines=8> */
[----:B------:R-:W3:Y:S01]  /*6fb0*/  LDCU.64 UR4, c[0x4][0x10] ;  /* 0x01000200ff0477ac */ /* 0x000ee20008000a00 */
[----:B----4-:R-:W-:Y:S01]  /*6fc0*/  MOV R5, UR9 ;  /* 0x0000000900057c02 */ /* 0x010fe20008000f00 */
[----:B--2---:R-:W-:Y:S01]  /*6fd0*/  IMAD.U32 R4, RZ, RZ, UR8 ;  /* 0x00000008ff047e24 */ /* 0x004fe2000f8e00ff */
[----:B-----5:R-:W-:Y:S01]  /*6fe0*/  MOV R7, UR7 ;  /* 0x0000000700077c02 */ /* 0x020fe20008000f00 */
[----:B------:R-:W-:Y:S01]  /*6ff0*/  IMAD.U32 R6, RZ, RZ, UR6 ;  /* 0x00000006ff067e24 */ /* 0x000fe2000f8e00ff */
[----:B---3--:R-:W-:Y:S01]  /*7000*/  MOV R11, UR5 ;  /* 0x00000005000b7c02 */ /* 0x008fe20008000f00 */
[----:B------:R-:W-:Y:S02]  /*7010*/  IMAD.U32 R10, RZ, RZ, UR4 ;  /* 0x00000004ff0a7e24 */ /* 0x000fe4000f8e00ff */
[----:B------:R-:W-:Y:S07]  /*7020*/  LEPC R20, `(.L_x_114) ;  /* 0x000000001014794e */ /* 0x000fee0000000000 */
[----:B-1----:R-:W-:Y:S05]  /*7030*/  CALL.ABS.NOINC R2 ;  /* 0x0000000002007343 */ /* 0x002fea0003c00000 */
.L_x_114:
        /* <DEDUP_REMOVED lines=8> */
[----:B--2---:R-:W-:Y:S01]  /*70c0*/  MOV R83, UR37 ;  /* 0x0000002500537c02 */ /* 0x004fe20008000f00 */
[----:B------:R-:W-:Y:S01]  /*70d0*/  HADD2.F32 R37, -RZ, R48.H0_H0 ;  /* 0x20000030ff257230 */ /* 0x000fe20000004100 */
[----:B------:R-:W-:Y:S01]  /*70e0*/  @P6 LEA R38, R38, UR48, 0x3 ;  /* 0x0000003026266c11 */ /* 0x000fe2000f8e18ff */
[----:B------:R-:W-:Y:S01]  /*70f0*/  BSSY.RECONVERGENT B0, `(.L_x_115) ;  /* 0x000004d000007945 */ /* 0x000fe20003800200 */
[----:B------:R-:W-:Y:S02]  /*7100*/  LEA R88, R39, UR48, 0x3 ;  /* 0x0000003027587c11 */ /* 0x000fe4000f8e18ff */
[----:B------:R-:W-:Y:S01]  /*7110*/  @P6 IADD3 R38, PT, PT, R38, 0x60, RZ ;  /* 0x0000006026266810 */ /* 0x000fe20007ffe0ff */
[----:B------:R-:W1:Y:S03]  /*7120*/  LDTM.16dp256bit.x4 R4, tmem[UR4+0x40] ;  /* 0x00004004000479ee */ /* 0x000e660008120000 */
[----:B------:R-:W-:Y:S02]  /*7130*/  @P6 PRMT R38, R83, 0x654, R38 ;  /* 0x0000065453266816 */ /* 0x000fe40000000026 */
[----:B------:R-:W-:Y:S01]  /*7140*/  @P6 SHF.L.U32 R83, R70, 0x1f, RZ ;  /* 0x0000001f46536819 */ /* 0x000fe200000006ff */
        /* <DEDUP_REMOVED lines=71> */
.L_x_116:
[----:B------:R-:W-:Y:S05]  /*75c0*/  BSYNC.RECONVERGENT B0 ;  /* 0x0000000000007941 */ /* 0x000fea0003800200 */
.L_x_115:
        /* <DEDUP_REMOVED lines=19> */
.L_x_120:
[----:B------:R-:W-:Y:S05]  /*7700*/  BSYNC B0 ;  /* 0x0000000000007941 */ /* 0x000fea0003800000 */
.L_x_119:
[----:B------:R-:W-:Y:S11]  /*7710*/  ISETP.NE.AND P0, PT, R82, RZ, PT ;  /* 0x000000ff5200720c */ /* 0x000ff60003f05270 */
[----:B------:R-:W-:Y:S02]  /*7720*/  @!UPT UIADD3 URZ, UPT, UPT, URZ, URZ, URZ ;  /* 0x000000fffffff290 */ /* 0x000fe4000fffe0ff */
[----:B------:R-:W-:Y:S05]  /*7730*/  @P0 WARPSYNC.ALL ;  /* 0x0000000000000948 */ /* 0x000fea0003800000 */
[----:B------:R4:W1:Y:S04]  /*7740*/  @P0 LDSM.16.M88.4 R40, [R39+UR48+0x200] ;  /* 0x000200302728083b */ /* 0x0008680008000200 */
[----:B------:R4:W1:Y:S02]  /*7750*/  @P0 LDSM.16.M88.4 R48, [R0+0x200] ;  /* 0x000200000030083b */ /* 0x0008640000000200 */
.L_x_118:
[----:B------:R-:W-:Y:S05]  /*7760*/  BSYNC B1 ;  /* 0x0000000000017941 */ /* 0x000fea0003800000 */
.L_x_117:
[----:B----4-:R-:W-:Y:S05]  /*7770*/  VIADD R0, R34, 0x60 ;  /* 0x0000006022007836 */ /* 0x010fea0000000000 */
[----:B------:R-:W-:Y:S04]  /*7780*/  SHF.R.U32.HI R0, RZ, 0x15, R0 ;  /* 0x00000015ff007819 */ /* 0x000fe80000011600 */
[----:B------:R-:W-:Y:S11]  /*7790*/  LOP3.LUT P0, RZ, R0, 0x3, R65, 0x48, !PT ;  /* 0x0000000300ff7812 */ /* 0x000ff60007804841 */
[----:B------:R-:W-:Y:S02]  /*77a0*/  @!UPT UIADD3 URZ, UPT, UPT, URZ, URZ, URZ ;  /* 0x000000fffffff290 */ /* 0x000fe4000fffe0ff */
[----:B------:R-:W-:Y:S05]  /*77b0*/  @!P0 BRA `(.L_x_122) ;  /* 0x0000000000408947 */ /* 0x000fea0003800000 */
[----:B------:R-:W4:Y:S01]  /*77c0*/  LDCU.64 UR8, c[0x4][0x70] ;  /* 0x01000e00ff0877ac */ /* 0x000f220008000a00 */
[----:B--2---:R-:W-:Y:S01]  /*77d0*/  MOV R3, 0x0 ;  /* 0x0000000000037802 */ /* 0x004fe20000000f00 */
[----:B------:R-:W-:Y:S02]  /*77e0*/  HFMA2 R12, -RZ, RZ, 0, 5.9604644775390625e-08 ;  /* 0x00000001ff0c7431 */ /* 0x000fe400000001ff */
[----:B------:R-:W-:Y:S02]  /*77f0*/  IMAD.MOV.U32 R8, RZ, RZ, 0x192 ;  /* 0x00000192ff087424 */ /* 0x000fe400078e00ff */
[----:B------:R-:W-:Y:S01]  /*7800*/  IMAD.MOV.U32 R13, RZ, RZ, RZ ;  /* 0x000000ffff0d7224 */ /* 0x000fe200078e00ff */
[----:B------:R-:W2:Y:S01]  /*7810*/  LDCU.64 UR6, c[0x4][0x78] ;  /* 0x01000f00ff0677ac */ /* 0x000ea20008000a00 */
[----:B------:R-:W1:Y:S01]  /*7820*/  LDC.64 R2, c[0x4][R3] ;  /* 0x0100000003027b82 */ /* 0x000e620000000a00 */
[----:B------:R-:W5:Y:S01]  /*7830*/  LDCU.64 UR4, c[0x4][0x10] ;  /* 0x01000200ff0477ac */ /* 0x000f620008000a00 */
[----:B----4-:R-:W-:Y:S01]  /*7840*/  MOV R5, UR9 ;  /* 0x0000000900057c02 */ /* 0x010fe20008000f00 */
[----:B------:R-:W-:Y:S01]  /*7850*/  IMAD.U32 R4, RZ, RZ, UR8 ;  /* 0x00000008ff047e24 */ /* 0x000fe2000f8e00ff */
[----:B--2---:R-:W-:Y:S01]  /*7860*/  MOV R7, UR7 ;  /* 0x0000000700077c02 */ /* 0x004fe20008000f00 */
[----:B------:R-:W-:Y:S01]  /*7870*/  IMAD.U32 R6, RZ, RZ, UR6 ;  /* 0x00000006ff067e24 */ /* 0x000fe2000f8e00ff */
[----:B-----5:R-:W-:Y:S01]  /*7880*/  MOV R11, UR5 ;  /* 0x00000005000b7c02 */ /* 0x020fe20008000f00 */
[----:B------:R-:W-:Y:S02]  /*7890*/  IMAD.U32 R10, RZ, RZ, UR4 ;  /* 0x00000004ff0a7e24 */ /* 0x000fe4000f8e00ff */
[----:B------:R-:W-:Y:S07]  /*78a0*/  LEPC R20, `(.L_x_122) ;  /* 0x000000001014794e */ /* 0x000fee0000000000 */
[----:B-1-3--:R-:W-:Y:S05]  /*78b0*/  CALL.ABS.NOINC R2 ;  /* 0x0000000002007343 */ /* 0x00afea0003c00000 */
.L_x_122:
[----:B------:R-:W-:Y:S01]  /*78c0*/  ISETP.NE.AND P0, PT, R72, RZ, PT ;  /* 0x000000ff4800720c */ /* 0x000fe20003f05270 */
[----:B------:R-:W-:Y:S05]  /*78d0*/  WARPSYNC.ALL ;  /* 0x0000000000007948 */ /* 0x000fea0003800000 */
[----:B------:R-:W-:Y:S01]  /*78e0*/  R2UR UR4, R34 ;  /* 0x00000000220472ca */ /* 0x000fe200000e0000 */
[--C-:B-1----:R-:W-:Y:S01]  /*78f0*/  HADD2.F32 R20, -RZ, R40.reuse.H0_H0 ;  /* 0x20000028ff147230 */ /* 0x102fe20000004100 */
[----:B------:R-:W-:Y:S01]  /*7900*/  R2UR UR5, R79 ;  /* 0x000000004f0572ca */ /* 0x000fe200000e0000 */
[----:B------:R-:W-:Y:S01]  /*7910*/  HADD2.F32 R36, -RZ, R40.H1_H1 ;  /* 0x30000028ff247230 */ /* 0x000fe20000004100 */
[----:B------:R-:W-:Y:S01]  /*7920*/  BSSY.RECONVERGENT B0, `(.L_x_123) ;  /* 0x000004f000007945 */ /* 0x000fe20003800200 */
[--C-:B------:R-:W-:Y:S02]  /*7930*/  HADD2.F32 R21, -RZ, R41.reuse.H0_H0 ;  /* 0x20000029ff157230 */ /* 0x100fe40000004100 */
[----:B------:R-:W-:Y:S02]  /*7940*/  HADD2.F32 R38, -RZ, R41.H1_H1 ;  /* 0x30000029ff267230 */ /* 0x000fe40000004100 */
[--C-:B------:R-:W-:Y:S02]  /*7950*/  HADD2.F32 R37, -RZ, R42.reuse.H0_H0 ;  /* 0x2000002aff257230 */ /* 0x100fe40000004100 */
[----:B------:R-:W-:Y:S02]  /*7960*/  HADD2.F32 R40, -RZ, R42.H1_H1 ;  /* 0x3000002aff287230 */ /* 0x000fe40000004100 */
[----:B------:R-:W1:Y:S01]  /*7970*/  LDTM.16dp256bit.x4 R4, tmem[UR4+0x60] ;  /* 0x00006004000479ee */ /* 0x000e620008120000 */
[----:B------:R-:W-:Y:S01]  /*7980*/  NOP ;  /* 0x0000000000007918 */ /* 0x000fe20000000000 */
[----:B------:R-:W-:Y:S01]  /*7990*/  UIADD3 UR5, UPT, UPT, UR5, 0xd0, URZ ;  /* 0x000000d005057890 */ /* 0x000fe2000fffe0ff */
[--C-:B------:R-:W-:Y:S02]  /*79a0*/  HADD2.F32 R39, -RZ, R43.reuse.H0_H0 ;  /* 0x2000002bff277230 */ /* 0x100fe40000004100 */
[----:B------:R-:W-:Y:S01]  /*79b0*/  HADD2.F32 R41, -RZ, R43.H1_H1 ;  /* 0x3000002bff297230 */ /* 0x000fe20000004100 */
[----:B------:R-:W-:Y:S01]  /*79c0*/  UPRMT UR5, UR37, 0x654, UR5 ;  /* 0x0000065425057896 */ /* 0x000fe20008000005 */
[--C-:B------:R-:W-:Y:S02]  /*79d0*/  HADD2.F32 R42, -RZ, R48.reuse.H0_H0 ;  /* 0x20000030ff2a7230 */ /* 0x100fe40000004100 */
[----:B------:R-:W-:Y:S02]  /*79e0*/  HADD2.F32 R43, -RZ, R48.H1_H1 ;  /* 0x30000030ff2b7230 */ /* 0x000fe40000004100 */
[--C-:B------:R-:W-:Y:S02]  /*79f0*/  HADD2.F32 R44, -RZ, R49.reuse.H0_H0 ;  /* 0x20000031ff2c7230 */ /* 0x100fe40000004100 */
[----:B------:R-:W-:Y:S02]  /*7a00*/  HADD2.F32 R46, -RZ, R49.H1_H1 ;  /* 0x30000031ff2e7230 */ /* 0x000fe40000004100 */
[----:B-1----:R-:W-:Y:S01]  /*7a10*/  SYNCS.ARRIVE.TRANS64.RED.A1T0 RZ, [UR5], RZ ;  /* 0x000000ffffff79a7 */ /* 0x002fe20008100405 */
[--C-:B------:R-:W-:Y:S02]  /*7a20*/  HADD2.F32 R45, -RZ, R50.reuse.H0_H0 ;  /* 0x20000032ff2d7230 */ /* 0x100fe40000004100 */
[----:B------:R-:W-:Y:S02]  /*7a30*/  HADD2.F32 R48, -RZ, R50.H1_H1 ;  /* 0x30000032ff307230 */ /* 0x000fe40000004100 */
[--C-:B------:R-:W-:Y:S02]  /*7a40*/  HADD2.F32 R47, -RZ, R51.reuse.H0_H0 ;  /* 0x20000033ff2f7230 */ /* 0x100fe40000004100 */
[----:B------:R-:W-:Y:S02]  /*7a50*/  HADD2.F32 R50, -RZ, R51.H1_H1 ;  /* 0x30000033ff327230 */ /* 0x000fe40000004100 */
[C---:B------:R-:W-:Y:S01]  /*7a60*/  FMUL R4, R33.reuse, R4 ;  /* 0x0000000421047220 */ /* 0x040fe20000400000 */
[C---:B------:R-:W-:Y:S01]  /*7a70*/  FMUL R5, R33.reuse, R5 ;  /* 0x0000000521057220 */ /* 0x040fe20000400000 */
[C---:B------:R-:W-:Y:S01]  /*7a80*/  FMUL R6, R33.reuse, R6 ;  /* 0x0000000621067220 */ /* 0x040fe20000400000 */
[----:B------:R-:W-:Y:S01]  /*7a90*/  FMUL R7, R33, R7 ;  /* 0x0000000721077220 */ /* 0x000fe20000400000 */
[C---:B------:R-:W-:Y:S01]  /*7aa0*/  FFMA R4, R35.reuse, R20, R4 ;  /* 0x0000001423047223 */ /* 0x040fe20000000004 */
[C---:B------:R-:W-:Y:S01]  /*7ab0*/  FFMA R5, R35.reuse, R36, R5 ;  /* 0x0000002423057223 */ /* 0x040fe20000000005 */
[C---:B------:R-:W-:Y:S01]  /*7ac0*/  FFMA R6, R35.reuse, R21, R6 ;  /* 0x0000001523067223 */ /* 0x040fe20000000006 */
[----:B------:R-:W-:Y:S01]  /*7ad0*/  FFMA R7, R35, R38, R7 ;  /* 0x0000002623077223 */ /* 0x000fe20000000007 */
[C---:B------:R-:W-:Y:S01]  /*7ae0*/  FMUL R8, R33.reuse, R8 ;  /* 0x0000000821087220 */ /* 0x040fe20000400000 */
[----:B------:R-:W-:Y:S01]  /*7af0*/  FMUL R9, R33, R9 ;  /* 0x0000000921097220 */ /* 0x000fe20000400000 */
[----:B---3--:R-:W-:Y:S01]  /*7b00*/  F2FP.F16.F32.PACK_AB R80, R5, R4 ;  /* 0x000000040550723e */ /* 0x008fe200000000ff */
[----:B------:R-:W-:Y:S01]  /*7b10*/  FMUL R0, R33, R10 ;  /* 0x0000000a21007220 */ /* 0x000fe20000400000 */
[----:B------:R-:W-:Y:S01]  /*7b20*/  F2FP.F16.F32.PACK_AB R81, R7, R6 ;  /* 0x000000060751723e */ /* 0x000fe200000000ff */
[C---:B------:R-:W-:Y:S01]  /*7b30*/  FFMA R8, R35.reuse, R37, R8 ;  /* 0x0000002523087223 */ /* 0x040fe20000000008 */
[----:B------:R-:W-:Y:S01]  /*7b40*/  FFMA R9, R35, R40, R9 ;  /* 0x0000002823097223 */ /* 0x000fe20000000009 */
[C---:B------:R-:W-:Y:S01]  /*7b50*/  FMUL R2, R33.reuse, R11 ;  /* 0x0000000b21027220 */ /* 0x040fe20000400000 */
[C---:B--2---:R-:W-:Y:S01]  /*7b60*/  FMUL R3, R33.reuse, R12 ;  /* 0x0000000c21037220 */ /* 0x044fe20000400000 */
[----:B------:R-:W-:Y:S01]  /*7b70*/  FMUL R10, R33, R13 ;  /* 0x0000000d210a7220 */ /* 0x000fe20000400000 */
[----:B------:R-:W-:Y:S01]  /*7b80*/  FFMA R0, R35, R39, R0 ;  /* 0x0000002723007223 */ /* 0x000fe20000000000 */
        /* <DEDUP_REMOVED lines=40> */
.L_x_124:
[----:B------:R-:W-:Y:S05]  /*7e10*/  BSYNC.RECONVERGENT B0 ;  /* 0x0000000000007941 */ /* 0x000fea0003800200 */
.L_x_123:
[----:B------:R-:W-:Y:S01]  /*7e20*/  BAR.SYNC.DEFER_BLOCKING 0x1, 0x80 ;  /* 0x0042000000007b1d */ /* 0x000fe20000010000 */
[----:B------:R-:W-:Y:S01]  /*7e30*/  UISETP.NE.AND UP0, UPT, UR49, -0x4, UPT ;  /* 0xfffffffc3100788c */ /* 0x000fe2000bf05270 */
[----:B------:R-:W-:Y:S08]  /*7e40*/  IADD3 R0, PT, PT, R30, 0x1, RZ ;  /* 0x000000011e007810 */ /* 0x000ff00007ffe0ff */
[----:B------:R-:W-:Y:S05]  /*7e50*/  BRA.U !UP0, `(.L_x_125) ;  /* 0x0000000108287547 */ /* 0x000fea000b800000 */
[----:B------:R-:W-:Y:S01]  /*7e60*/  ISETP.NE.AND P0, PT, R76, RZ, PT ;  /* 0x000000ff4c00720c */ /* 0x000fe20003f05270 */
[----:B------:R-:W-:Y:S01]  /*7e70*/  IMAD.U32 R3, RZ, RZ, UR51 ;  /* 0x00000033ff037e24 */ /* 0x000fe2000f8e00ff */
[----:B------:R-:W-:Y:S01]  /*7e80*/  UIADD3 UR51, UPT, UPT, UR51, 0x1, URZ ;  /* 0x0000000133337890 */ /* 0x000fe2000fffe0ff */
[----:B------:R-:W-:Y:S03]  /*7e90*/  IMAD.U32 R2, RZ, RZ, UR37 ;  /* 0x00000025ff027e24 */ /* 0x000fe6000f8e00ff */
[----:B------:R-:W-:Y:S04]  /*7ea0*/  UISETP.NE.AND UP0, UPT, UR51, 0x4, UPT ;  /* 0x000000043300788c */ /* 0x000fe8000bf05270 */
[----:B------:R-:W-:Y:S03]  /*7eb0*/  USEL UR51, UR51, URZ, UP0 ;  /* 0x000000ff33337287 */ /* 0x000fe60008000000 */
[----:B------:R-:W-:Y:S05]  /*7ec0*/  @P0 LEA R3, R3, UR48, 0x3 ;  /* 0x0000003003030c11 */ /* 0x000fea000f8e18ff */
[----:B------:R-:W-:Y:S05]  /*7ed0*/  @P0 VIADD R3, R3, 0x60 ;  /* 0x0000006003030836 */ /* 0x000fea0000000000 */
[----:B------:R-:W-:Y:S04]  /*7ee0*/  @P0 PRMT R2, R2, 0x654, R3 ;  /* 0x0000065402020816 */ /* 0x000fe80000000003 */
[----:B------:R2:W-:Y:S03]  /*7ef0*/  @P0 SYNCS.ARRIVE.TRANS64.RED.A1T0 RZ, [R2+URZ], RZ ;  /* 0x000000ff02ff09a7 */ /* 0x0005e600081004ff */
.L_x_125:
[----:B------:R-:W-:Y:S01]  /*7f00*/  ISETP.NE.AND P2, PT, R73, RZ, PT ;  /* 0x000000ff4900720c */ /* 0x000fe20003f45270 */
[----:B------:R-:W-:Y:S01]  /*7f10*/  UIADD3 UR49, UPT, UPT, UR49, 0x4, URZ ;  /* 0x0000000431317890 */ /* 0x000fe2000fffe0ff */
[----:B------:R-:W-:Y:S01]  /*7f20*/  ISETP.NE.AND P0, PT, R75, 0x2, PT ;  /* 0x000000024b00780c */ /* 0x000fe20003f05270 */
[----:B------:R-:W-:Y:S01]  /*7f30*/  IMAD.IADD R20, R29, 0x1, R58 ;  /* 0x000000011d147824 */ /* 0x000fe200078e023a */
[----:B------:R-:W-:Y:S01]  /*7f40*/  ISETP.NE.AND P1, PT, R0, 0x4, PT ;  /* 0x000000040000780c */ /* 0x000fe20003f25270 */
[----:B------:R-:W-:Y:S01]  /*7f50*/  IMAD.IADD R21, R31, 0x1, R60 ;  /* 0x000000011f157824 */ /* 0x000fe200078e023c */
[----:B------:R-:W-:Y:S02]  /*7f60*/  SEL R3, RZ, 0x1, P0 ;  /* 0x00000001ff037807 */ /* 0x000fe40000000000 */
[----:B--2---:R-:W-:Y:S02]  /*7f70*/  SEL R2, RZ, 0x1, P1 ;  /* 0x00000001ff027807 */ /* 0x004fe40000800000 */
[----:B------:R-:W-:Y:S02]  /*7f80*/  LOP3.LUT R68, R68, R3, RZ, 0x3c, !PT ;  /* 0x0000000344447212 */ /* 0x000fe400078e3cff */
[----:B------:R-:W-:Y:S02]  /*7f90*/  LOP3.LUT R69, R69, R2, RZ, 0x3c, !PT ;  /* 0x0000000245457212 */ /* 0x000fe400078e3cff */
[----:B------:R-:W-:Y:S02]  /*7fa0*/  @P2 R2UR UR36, R67 ;  /* 0x00000000432422ca */ /* 0x000fe400000e0000 */
[----:B------:R-:W-:Y:S02]  /*7fb0*/  SEL R75, R75, RZ, P0 ;  /* 0x000000ff4b4b7207 */ /* 0x000fe40000000000 */
[----:B------:R-:W-:Y:S01]  /*7fc0*/  SEL R30, R0, RZ, P1 ;  /* 0x000000ff001e7207 */ /* 0x000fe20000800000 */
[----:B------:R-:W-:Y:S10]  /*7fd0*/  @P2 BRA `(.L_x_126) ;  /* 0xffffffd000182947 */ /* 0x000ff4000383ffff */
[----:B------:R-:W-:-:S09]  /*7fe0*/  UISETP.NE.AND UP0, UPT, UR50, URZ, UPT ;  /* 0x000000ff3200728c */ /* 0x000fd2000bf05270 */
[----:B------:R-:W-:Y:S05]  /*7ff0*/  BRA.U !UP0, `(.L_x_127) ;  /* 0x0000000108487547 */ /* 0x000fea000b800000 */
[----:B------:R-:W2:Y:S02]  /*8000*/  LDCU.64 UR4, c[0x0][0x890] ;  /* 0x00011200ff0477ac */ /* 0x000ea40008000a00 */
[----:B--2---:R-:W-:-:S04]  /*8010*/  UISETP.NE.U32.AND UP0, UPT, UR4, URZ, UPT ;  /* 0x000000ff0400728c */ /* 0x004fc8000bf05070 */
[----:B------:R-:W-:-:S09]  /*8020*/  UISETP.NE.AND.EX UP0, UPT, UR5, URZ, UPT, UP0 ;  /* 0x000000ff0500728c */ /* 0x000fd2000bf05300 */
[----:B------:R-:W-:Y:S05]  /*8030*/  BRA.U UP0, `(.L_x_128) ;  /* 0x00000001000c7547 */ /* 0x000fea000b800000 */
[----:B------:R-:W-:-:S13]  /*8040*/  FSETP.NEU.AND P0, PT, R35, RZ, PT ;  /* 0x000000ff2300720b */ /* 0x000fda0003f0d000 */
[----:B------:R-:W-:Y:S05]  /*8050*/  @!P0 EXIT ;  /* 0x000000000000894d */ /* 0x000fea0003800000 */
[----:B------:R-:W-:Y:S05]  /*8060*/  BRA `(.L_x_127) ;  /* 0x00000000002c7947 */ /* 0x000fea0003800000 */
.L_x_128:
[----:B------:R-:W-:Y:S01]  /*8070*/  ISETP.NE.AND P0, PT, R74, RZ, PT ;  /* 0x000000ff4a00720c */ /* 0x000fe20003f05270 */
[----:B------:R-:W-:-:S12]  /*8080*/  BSSY.RECONVERGENT B0, `(.L_x_127) ;  /* 0x0000009000007945 */ /* 0x000fd80003800200 */
[----:B------:R-:W-:Y:S05]  /*8090*/  @P0 BRA `(.L_x_129) ;  /* 0x0000000000140947 */ /* 0x000fea0003800000 */
[----:B------:R-:W2:Y:S02]  /*80a0*/  LDCU.64 UR4, c[0x0][0x888] ;  /* 0x00011100ff0477ac */ /* 0x000ea40008000a00 */
[----:B--2---:R-:W-:-:S04]  /*80b0*/  ISETP.NE.U32.AND P0, PT, RZ, UR4, PT ;  /* 0x00000004ff007c0c */ /* 0x004fc8000bf05070 */
[----:B------:R-:W-:-:S13]  /*80c0*/  ISETP.NE.AND.EX P0, PT, RZ, UR5, PT, P0 ;  /* 0x00000005ff007c0c */ /* 0x000fda000bf05300 */
[----:B------:R-:W-:Y:S05]  /*80d0*/  @!P0 EXIT ;  /* 0x000000000000894d */ /* 0x000fea0003800000 */
[----:B------:R-:W-:Y:S05]  /*80e0*/  BRA `(.L_x_130) ;  /* 0x0000000000087947 */ /* 0x000fea0003800000 */
.L_x_129:
[----:B------:R-:W-:-:S13]  /*80f0*/  FSETP.NEU.AND P0, PT, R35, RZ, PT ;  /* 0x000000ff2300720b */ /* 0x000fda0003f0d000 */
[----:B------:R-:W-:Y:S05]  /*8100*/  @!P0 EXIT ;  /* 0x000000000000894d */ /* 0x000fea0003800000 */
.L_x_130:
[----:B------:R-:W-:Y:S05]  /*8110*/  BSYNC.RECONVERGENT B0 ;  /* 0x0000000000007941 */ /* 0x000fea0003800200 */
.L_x_127:
[----:B------:R-:W-:Y:S01]  /*8120*/  ULEA UR4, UR51, UR48, 0x3 ;  /* 0x0000003033047291 */ /* 0x000fe2000f8e18ff */
[----:B------:R-:W-:-:S04]  /*8130*/  DEPBAR.LE SB0, 0x0 ;  /* 0x000080000000791a */ /* 0x000fc80000000000 */
[----:B------:R-:W-:-:S04]  /*8140*/  UIADD3 UR4, UPT, UPT, UR4, 0x60, URZ ;  /* 0x0000006004047890 */ /* 0x000fc8000fffe0ff */
[----:B------:R-:W-:-:S09]  /*8150*/  UPRMT UR4, UR37, 0x654, UR4 ;  /* 0x0000065425047896 */ /* 0x000fd20008000004 */
[----:B------:R-:W-:Y:S01]  /*8160*/  SYNCS.ARRIVE.TRANS64.RED.A1T0 RZ, [UR4], RZ ;  /* 0x000000ffffff79a7 */ /* 0x000fe20008100404 */
[----:B------:R-:W-:Y:S05]  /*8170*/  EXIT ;  /* 0x000000000000794d */ /* 0x000fea0003800000 */
.L_x_19:
[----:B--2---:R2:W1:Y:S02]  /*8180*/  SYNCS.PHASECHK.TRANS64.TRYWAIT P0, [R3+URZ+0x100], R2 ;  /* 0x00010002030075a7 */ /* 0x00446400080011ff */
[----:B-1----:R-:W-:Y:S05]  /*8190*/  @!P0 NANOSLEEP.SYNCS 0x989680 ;  /* 0x009896800000895d */ /* 0x002fea0003900000 */
[----:B------:R-:W1:Y:S02]  /*81a0*/  @!P0 SYNCS.PHASECHK.TRANS64 P0, [R3+URZ+0x100], R2 ;  /* 0x00010002030085a7 */ /* 0x000e6400080010ff */
[----:B-1----:R-:W-:Y:S05]  /*81b0*/  @!P0 BRA `(.L_x_19) ;  /* 0xfffffffc00f08947 */ /* 0x002fea000383ffff */
[----:B------:R-:W-:Y:S05]  /*81c0*/  BRA `(.L_x_131) ;  /* 0xffffff9400087947 */ /* 0x000fea000383ffff */
.L_x_22:
[----:B-1----:R-:W-:-:S07]  /*81d0*/  MOV R2, UR33 ;  /* 0x0000002100027c02 */ /* 0x002fce0008000f00 */
.L_x_132:
[----:B-1----:R1:W2:Y:S02]  /*81e0*/  SYNCS.PHASECHK.TRANS64.TRYWAIT P0, [R2+URZ+0x20], R5 ;  /* 0x00002005020075a7 */ /* 0x0022a400080011ff */
[----:B--2---:R-:W-:Y:S05]  /*81f0*/  @!P0 NANOSLEEP.SYNCS 0x989680 ;  /* 0x009896800000895d */ /* 0x004fea0003900000 */
[----:B------:R-:W2:Y:S02]  /*8200*/  @!P0 SYNCS.PHASECHK.TRANS64 P0, [R2+URZ+0x20], R5 ;  /* 0x00002005020085a7 */ /* 0x000ea400080010ff */
[----:B--2---:R-:W-:Y:S05]  /*8210*/  @!P0 BRA `(.L_x_132) ;  /* 0xfffffffc00f08947 */ /* 0x004fea000383ffff */
[----:B------:R-:W-:Y:S05]  /*8220*/  BRA `(.L_x_21) ;  /* 0xffffff9400587947 */ /* 0x000fea000383ffff */
.L_x_28:
[----:B-1----:R-:W-:-:S07]  /*8230*/  MOV R2, UR33 ;  /* 0x0000002100027c02 */ /* 0x002fce0008000f00 */
.L_x_133:
[----:B-1----:R1:W2:Y:S02]  /*8240*/  SYNCS.PHASECHK.TRANS64.TRYWAIT P0, [R2+URZ+0x20], R5 ;  /* 0x00002005020075a7 */ /* 0x0022a400080011ff */
[----:B--2---:R-:W-:Y:S05]  /*8250*/  @!P0 NANOSLEEP.SYNCS 0x989680 ;  /* 0x009896800000895d */ /* 0x004fea0003900000 */
[----:B------:R-:W2:Y:S02]  /*8260*/  @!P0 SYNCS.PHASECHK.TRANS64 P0, [R2+URZ+0x20], R5 ;  /* 0x00002005020085a7 */ /* 0x000ea400080010ff */
[----:B--2---:R-:W-:Y:S05]  /*8270*/  @!P0 BRA `(.L_x_133) ;  /* 0xfffffffc00f08947 */ /* 0x004fea000383ffff */
[----:B------:R-:W-:Y:S05]  /*8280*/  BRA `(.L_x_27) ;  /* 0xffffff9800307947 */ /* 0x000fea000383ffff */
.L_x_32:
[----:B-1----:R1:W2:Y:S02]  /*8290*/  SYNCS.PHASECHK.TRANS64.TRYWAIT P0, [R2+URZ+0x90], R3 ;  /* 0x00009003020075a7 */ /* 0x0022a400080011ff */
[----:B--2---:R-:W-:Y:S05]  /*82a0*/  @!P0 NANOSLEEP.SYNCS 0x989680 ;  /* 0x009896800000895d */ /* 0x004fea0003900000 */
[----:B------:R-:W2:Y:S02]  /*82b0*/  @!P0 SYNCS.PHASECHK.TRANS64 P0, [R2+URZ+0x90], R3 ;  /* 0x00009003020085a7 */ /* 0x000ea400080010ff */
[----:B--2---:R-:W-:Y:S05]  /*82c0*/  @!P0 BRA `(.L_x_32) ;  /* 0xfffffffc00f08947 */ /* 0x004fea000383ffff */
[----:B------:R-:W-:Y:S05]  /*82d0*/  BRA `(.L_x_134) ;  /* 0xffffff9800e87947 */ /* 0x000fea000383ffff */
.L_x_36:
[----:B----4-:R-:W-:-:S07]  /*82e0*/  MOV R0, UR5 ;  /* 0x0000000500007c02 */ /* 0x010fce0008000f00 */
.L_x_135:
[----:B-1----:R1:W2:Y:S02]  /*82f0*/  SYNCS.PHASECHK.TRANS64.TRYWAIT P0, [R0+URZ], R3 ;  /* 0x00000003000075a7 */ /* 0x0022a400080011ff */
[----:B--2---:R-:W-:Y:S05]  /*8300*/  @!P0 NANOSLEEP.SYNCS 0x989680 ;  /* 0x009896800000895d */ /* 0x004fea0003900000 */
[----:B------:R-:W2:Y:S02]  /*8310*/  @!P0 SYNCS.PHASECHK.TRANS64 P0, [R0+URZ], R3 ;  /* 0x00000003000085a7 */ /* 0x000ea400080010ff */
[----:B--2---:R-:W-:Y:S05]  /*8320*/  @!P0 BRA `(.L_x_135) ;  /* 0xfffffffc00f08947 */ /* 0x004fea000383ffff */
[----:B------:R-:W-:Y:S05]  /*8330*/  BRA `(.L_x_136) ;  /* 0xffffffa000587947 */ /* 0x000fea000383ffff */
.L_x_37:
[----:B----4-:R-:W-:-:S07]  /*8340*/  MOV R0, UR5 ;  /* 0x0000000500007c02 */ /* 0x010fce0008000f00 */
.L_x_137:
[----:B-1----:R1:W2:Y:S02]  /*8350*/  SYNCS.PHASECHK.TRANS64.TRYWAIT P0, [R0+URZ], R3 ;  /* 0x00000003000075a7 */ /* 0x0022a400080011ff */
[----:B--2---:R-:W-:Y:S05]  /*8360*/  @!P0 NANOSLEEP.SYNCS 0x989680 ;  /* 0x009896800000895d */ /* 0x004fea0003900000 */
[----:B------:R-:W2:Y:S02]  /*8370*/  @!P0 SYNCS.PHASECHK.TRANS64 P0, [R0+URZ], R3 ;  /* 0x00000003000085a7 */ /* 0x000ea400080010ff */
[----:B--2---:R-:W-:Y:S05]  /*8380*/  @!P0 BRA `(.L_x_137) ;  /* 0xfffffffc00f08947 */ /* 0x004fea000383ffff */
[----:B------:R-:W-:Y:S05]  /*8390*/  BRA `(.L_x_138) ;  /* 0xffffffa000647947 */ /* 0x000fea000383ffff */
.L_x_38:
[----:B----4-:R-:W-:-:S07]  /*83a0*/  MOV R0, UR5 ;  /* 0x0000000500007c02 */ /* 0x010fce0008000f00 */
.L_x_139:
[----:B-1----:R1:W2:Y:S02]  /*83b0*/  SYNCS.PHASECHK.TRANS64.TRYWAIT P0, [R0+URZ], R3 ;  /* 0x00000003000075a7 */ /* 0x0022a400080011ff */
[----:B--2---:R-:W-:Y:S05]  /*83c0*/  @!P0 NANOSLEEP.SYNCS 0x989680 ;  /* 0x009896800000895d */ /* 0x004fea0003900000 */
[----:B------:R-:W2:Y:S02]  /*83d0*/  @!P0 SYNCS.PHASECHK.TRANS64 P0, [R0+URZ], R3 ;  /* 0x00000003000085a7 */ /* 0x000ea400080010ff */
[----:B--2---:R-:W-:Y:S05]  /*83e0*/  @!P0 BRA `(.L_x_139) ;  /* 0xfffffffc00f08947 */ /* 0x004fea000383ffff */
[----:B------:R-:W-:Y:S05]  /*83f0*/  BRA `(.L_x_140) ;  /* 0xffffffa000707947 */ /* 0x000fea000383ffff */
.L_x_41:
[----:B-1----:R1:W2:Y:S02]  /*8400*/  SYNCS.PHASECHK.TRANS64.TRYWAIT P0, [R0+URZ+0xf0], R5 ;  /* 0x0000f005000075a7 */ /* 0x0022a400080011ff */
[----:B--2---:R-:W-:Y:S05]  /*8410*/  @!P0 NANOSLEEP.SYNCS 0x989680 ;  /* 0x009896800000895d */ /* 0x004fea0003900000 */
[----:B------:R-:W2:Y:S02]  /*8420*/  @!P0 SYNCS.PHASECHK.TRANS64 P0, [R0+URZ+0xf0], R5 ;  /* 0x0000f005000085a7 */ /* 0x000ea400080010ff */
[----:B--2---:R-:W-:Y:S05]  /*8430*/  @!P0 BRA `(.L_x_41) ;  /* 0xfffffffc00f08947 */ /* 0x004fea000383ffff */
[----:B------:R-:W-:Y:S05]  /*8440*/  BRA `(.L_x_141) ;  /* 0xffffffa000cc7947 */ /* 0x000fea000383ffff */
.L_x_42:
[----:B------:R-:W-:-:S07]  /*8450*/  MOV R0, UR5 ;  /* 0x0000000500007c02 */ /* 0x000fce0008000f00 */
.L_x_142:
[----:B-1----:R1:W2:Y:S02]  /*8460*/  SYNCS.PHASECHK.TRANS64.TRYWAIT P0, [R0+URZ+0xa0], R5 ;  /* 0x0000a005000075a7 */ /* 0x0022a400080011ff */
[----:B--2---:R-:W-:Y:S05]  /*8470*/  @!P0 NANOSLEEP.SYNCS 0x989680 ;  /* 0x009896800000895d */ /* 0x004fea0003900000 */
[----:B------:R-:W2:Y:S02]  /*8480*/  @!P0 SYNCS.PHASECHK.TRANS64 P0, [R0+URZ+0xa0], R5 ;  /* 0x0000a005000085a7 */ /* 0x000ea400080010ff */
[----:B--2---:R-:W-:Y:S05]  /*8490*/  @!P0 BRA `(.L_x_142) ;  /* 0xfffffffc00f08947 */ /* 0x004fea000383ffff */
[----:B------:R-:W-:Y:S05]  /*84a0*/  BRA `(.L_x_143) ;  /* 0xffffffa000dc7947 */ /* 0x000fea000383ffff */
.L_x_43:
[----:B-1----:R1:W2:Y:S02]  /*84b0*/  SYNCS.PHASECHK.TRANS64.TRYWAIT P1, [R0+URZ+0x90], R5 ;  /* 0x00009005000075a7 */ /* 0x0022a400080211ff */
[----:B--2---:R-:W-:Y:S05]  /*84c0*/  @!P1 NANOSLEEP.SYNCS 0x989680 ;  /* 0x009896800000995d */ /* 0x004fea0003900000 */
[----:B------:R-:W2:Y:S02]  /*84d0*/  @!P1 SYNCS.PHASECHK.TRANS64 P1, [R0+URZ+0x90], R5 ;  /* 0x00009005000095a7 */ /* 0x000ea400080210ff */
[----:B--2---:R-:W-:Y:S05]  /*84e0*/  @!P1 BRA `(.L_x_43) ;  /* 0xfffffffc00f09947 */ /* 0x004fea000383ffff */
[----:B------:R-:W-:Y:S05]  /*84f0*/  BRA `(.L_x_144) ;  /* 0xffffffa4000c7947 */ /* 0x000fea000383ffff */
.L_x_46:
[----:B------:R-:W-:-:S07]  /*8500*/  MOV R0, UR5 ;  /* 0x0000000500007c02 */ /* 0x000fce0008000f00 */
.L_x_145:
[----:B-1----:R1:W2:Y:S02]  /*8510*/  SYNCS.PHASECHK.TRANS64.TRYWAIT P0, [R0+URZ+0xa0], R3 ;  /* 0x0000a003000075a7 */ /* 0x0022a400080011ff */
[----:B--2---:R-:W-:Y:S05]  /*8520*/  @!P0 NANOSLEEP.SYNCS 0x989680 ;  /* 0x009896800000895d */ /* 0x004fea0003900000 */
[----:B------:R-:W2:Y:S02]  /*8530*/  @!P0 SYNCS.PHASECHK.TRANS64 P0, [R0+URZ+0xa0], R3 ;  /* 0x0000a003000085a7 */ /* 0x000ea400080010ff */
[----:B--2---:R-:W-:Y:S05]  /*8540*/  @!P0 BRA `(.L_x_145) ;  /* 0xfffffffc00f08947 */ /* 0x004fea000383ffff */
[----:B------:R-:W-:Y:S05]  /*8550*/  BRA `(.L_x_45) ;  /* 0xffffffa400607947 */ /* 0x000fea000383ffff */
.L_x_53:
[----:B-1----:R1:W2:Y:S02]  /*8560*/  SYNCS.PHASECHK.TRANS64.TRYWAIT P1, [R0+URZ+0x90], R5 ;  /* 0x00009005000075a7 */ /* 0x0022a400080211ff */
[----:B--2---:R-:W-:Y:S05]  /*8570*/  @!P1 NANOSLEEP.SYNCS 0x989680 ;  /* 0x009896800000995d */ /* 0x004fea0003900000 */
[----:B------:R-:W2:Y:S02]  /*8580*/  @!P1 SYNCS.PHASECHK.TRANS64 P1, [R0+URZ+0x90], R5 ;  /* 0x00009005000095a7 */ /* 0x000ea400080210ff */
[----:B--2---:R-:W-:Y:S05]  /*8590*/  @!P1 BRA `(.L_x_53) ;  /* 0xfffffffc00f09947 */ /* 0x004fea000383ffff */
[----:B------:R-:W-:Y:S05]  /*85a0*/  BRA `(.L_x_146) ;  /* 0xffffffa800f07947 */ /* 0x000fea000383ffff */
.L_x_54:
[----:B------:R-:W-:-:S07]  /*85b0*/  MOV R3, UR6 ;  /* 0x0000000600037c02 */ /* 0x000fce0008000f00 */
.L_x_147:
[----:B-1----:R1:W2:Y:S02]  /*85c0*/  SYNCS.PHASECHK.TRANS64.TRYWAIT P0, [R3+URZ+0xd0], R0 ;  /* 0x0000d000030075a7 */ /* 0x0022a400080011ff */
[----:B--2---:R-:W-:Y:S05]  /*85d0*/  @!P0 NANOSLEEP.SYNCS 0x989680 ;  /* 0x009896800000895d */ /* 0x004fea0003900000 */
[----:B------:R-:W2:Y:S02]  /*85e0*/  @!P0 SYNCS.PHASECHK.TRANS64 P0, [R3+URZ+0xd0], R0 ;  /* 0x0000d000030085a7 */ /* 0x000ea400080010ff */
[----:B--2---:R-:W-:Y:S05]  /*85f0*/  @!P0 BRA `(.L_x_147) ;  /* 0xfffffffc00f08947 */ /* 0x004fea000383ffff */
[----:B------:R-:W-:Y:S05]  /*8600*/  BRA `(.L_x_148) ;  /* 0xffffffac00407947 */ /* 0x000fea000383ffff */
.L_x_57:
[----:B------:R-:W-:Y:S07]  /*8610*/  MOV R0, UR11 ;  /* 0x0000000b00007c02 */ /* 0x000fee0008000f00 */
.L_x_149:
[----:B-1----:R1:W2:Y:S02]  /*8620*/  SYNCS.PHASECHK.TRANS64.TRYWAIT P0, [R0+URZ], R3 ;  /* 0x00000003000075a7 */ /* 0x0022a400080011ff */
[----:B--2---:R-:W-:Y:S05]  /*8630*/  @!P0 NANOSLEEP.SYNCS 0x989680 ;  /* 0x009896800000895d */ /* 0x004fea0003900000 */
[----:B------:R-:W2:Y:S02]  /*8640*/  @!P0 SYNCS.PHASECHK.TRANS64 P0, [R0+URZ], R3 ;  /* 0x00000003000085a7 */ /* 0x000ea400080010ff */
[----:B--2---:R-:W-:Y:S05]  /*8650*/  @!P0 BRA `(.L_x_149) ;  /* 0xfffffffc00f08947 */ /* 0x004fea000383ffff */
[----:B------:R-:W-:Y:S05]  /*8660*/  BRA `(.L_x_56) ;  /* 0xffffffac005c7947 */ /* 0x000fea000383ffff */
.L_x_60:
[----:B------:R-:W-:-:S07]  /*8670*/  MOV R0, UR6 ;  /* 0x0000000600007c02 */ /* 0x000fce0008000f00 */
.L_x_150:
[----:B--2---:R2:W4:Y:S02]  /*8680*/  SYNCS.PHASECHK.TRANS64.TRYWAIT P0, [R0+URZ], R3 ;  /* 0x00000003000075a7 */ /* 0x00452400080011ff */
[----:B----4-:R-:W-:Y:S05]  /*8690*/  @!P0 NANOSLEEP.SYNCS 0x989680 ;  /* 0x009896800000895d */ /* 0x010fea0003900000 */
[----:B------:R-:W4:Y:S02]  /*86a0*/  @!P0 SYNCS.PHASECHK.TRANS64 P0, [R0+URZ], R3 ;  /* 0x00000003000085a7 */ /* 0x000f2400080010ff */
[----:B----4-:R-:W-:Y:S05]  /*86b0*/  @!P0 BRA `(.L_x_150) ;  /* 0xfffffffc00f08947 */ /* 0x010fea000383ffff */
[----:B------:R-:W-:Y:S05]  /*86c0*/  BRA `(.L_x_151) ;  /* 0xffffffb000887947 */ /* 0x000fea000383ffff */
.L_x_61:
[----:B------:R-:W-:-:S07]  /*86d0*/  MOV R0, UR6 ;  /* 0x0000000600007c02 */ /* 0x000fce0008000f00 */
.L_x_152:
[----:B-1----:R1:W2:Y:S02]  /*86e0*/  SYNCS.PHASECHK.TRANS64.TRYWAIT P0, [R0+URZ], R3 ;  /* 0x00000003000075a7 */ /* 0x0022a400080011ff */
[----:B--2---:R-:W-:Y:S05]  /*86f0*/  @!P0 NANOSLEEP.SYNCS 0x989680 ;  /* 0x009896800000895d */ /* 0x004fea0003900000 */
[----:B------:R-:W2:Y:S02]  /*8700*/  @!P0 SYNCS.PHASECHK.TRANS64 P0, [R0+URZ], R3 ;  /* 0x00000003000085a7 */ /* 0x000ea400080010ff */
[----:B--2---:R-:W-:Y:S05]  /*8710*/  @!P0 BRA `(.L_x_152) ;  /* 0xfffffffc00f08947 */ /* 0x004fea000383ffff */
[----:B------:R-:W-:Y:S05]  /*8720*/  BRA `(.L_x_153) ;  /* 0xffffffb000947947 */ /* 0x000fea000383ffff */
.L_x_62:
[----:B------:R-:W-:-:S07]  /*8730*/  MOV R0, UR6 ;  /* 0x0000000600007c02 */ /* 0x000fce0008000f00 */
.L_x_154:
[----:B-1----:R1:W2:Y:S02]  /*8740*/  SYNCS.PHASECHK.TRANS64.TRYWAIT P0, [R0+URZ], R3 ;  /* 0x00000003000075a7 */ /* 0x0022a400080011ff */
[----:B--2---:R-:W-:Y:S05]  /*8750*/  @!P0 NANOSLEEP.SYNCS 0x989680 ;  /* 0x009896800000895d */ /* 0x004fea0003900000 */
[----:B------:R-:W2:Y:S02]  /*8760*/  @!P0 SYNCS.PHASECHK.TRANS64 P0, [R0+URZ], R3 ;  /* 0x00000003000085a7 */ /* 0x000ea400080010ff */
[----:B--2---:R-:W-:Y:S05]  /*8770*/  @!P0 BRA `(.L_x_154) ;  /* 0xfffffffc00f08947 */ /* 0x004fea000383ffff */
[----:B------:R-:W-:Y:S05]  /*8780*/  BRA `(.L_x_155) ;  /* 0xffffffb000a07947 */ /* 0x000fea000383ffff */
.L_x_63:
[----:B------:R-:W-:-:S07]  /*8790*/  MOV R0, UR7 ;  /* 0x0000000700007c02 */ /* 0x000fce0008000f00 */
.L_x_156:
[----:B-1----:R1:W2:Y:S02]  /*87a0*/  SYNCS.PHASECHK.TRANS64.TRYWAIT P0, [R0+URZ], R3 ;  /* 0x00000003000075a7 */ /* 0x0022a400080011ff */
[----:B--2---:R-:W-:Y:S05]  /*87b0*/  @!P0 NANOSLEEP.SYNCS 0x989680 ;  /* 0x009896800000895d */ /* 0x004fea0003900000 */
[----:B------:R-:W2:Y:S02]  /*87c0*/  @!P0 SYNCS.PHASECHK.TRANS64 P0, [R0+URZ], R3 ;  /* 0x00000003000085a7 */ /* 0x000ea400080010ff */
[----:B--2---:R-:W-:Y:S05]  /*87d0*/  @!P0 BRA `(.L_x_156) ;  /* 0xfffffffc00f08947 */ /* 0x004fea000383ffff */
[----:B------:R-:W-:Y:S05]  /*87e0*/  BRA `(.L_x_157) ;  /* 0xffffffb000ac7947 */ /* 0x000fea000383ffff */
.L_x_68:
[----:B--2---:R2:W3:Y:S02]  /*87f0*/  SYNCS.PHASECHK.TRANS64.TRYWAIT P0, [R0+URZ+0x90], R3 ;  /* 0x00009003000075a7 */ /* 0x0044e400080011ff */
[----:B---3--:R-:W-:Y:S05]  /*8800*/  @!P0 NANOSLEEP.SYNCS 0x989680 ;  /* 0x009896800000895d */ /* 0x008fea0003900000 */
[----:B------:R-:W3:Y:S02]  /*8810*/  @!P0 SYNCS.PHASECHK.TRANS64 P0, [R0+URZ+0x90], R3 ;  /* 0x00009003000085a7 */ /* 0x000ee400080010ff */
[----:B---3--:R-:W-:Y:S05]  /*8820*/  @!P0 BRA `(.L_x_68) ;  /* 0xfffffffc00f08947 */ /* 0x008fea000383ffff */
[----:B------:R-:W-:Y:S05]  /*8830*/  BRA `(.L_x_158) ;  /* 0xffffffb400b87947 */ /* 0x000fea000383ffff */
.L_x_71:
[----:B------:R-:W-:Y:S07]  /*8840*/  MOV R0, UR7 ;  /* 0x0000000700007c02 */ /* 0x000fee0008000f00 */
.L_x_159:
[----:B--2---:R2:W3:Y:S02]  /*8850*/  SYNCS.PHASECHK.TRANS64.TRYWAIT P0, [R0+URZ+0x88], R3 ;  /* 0x00008803000075a7 */ /* 0x0044e400080011ff */
[----:B---3--:R-:W-:Y:S05]  /*8860*/  @!P0 NANOSLEEP.SYNCS 0x989680 ;  /* 0x009896800000895d */ /* 0x008fea0003900000 */
[----:B------:R-:W3:Y:S02]  /*8870*/  @!P0 SYNCS.PHASECHK.TRANS64 P0, [R0+URZ+0x88], R3 ;  /* 0x00008803000085a7 */ /* 0x000ee400080010ff */
[----:B---3--:R-:W-:Y:S05]  /*8880*/  @!P0 BRA `(.L_x_159) ;  /* 0xfffffffc00f08947 */ /* 0x008fea000383ffff */
[----:B------:R-:W-:Y:S05]  /*8890*/  BRA `(.L_x_70) ;  /* 0xffffffb800987947 */ /* 0x000fea000383ffff */
.L_x_74:
[----:B------:R-:W-:Y:S07]  /*88a0*/  MOV R3, UR7 ;  /* 0x0000000700037c02 */ /* 0x000fee0008000f00 */
.L_x_160:
[----:B-1----:R1:W2:Y:S02]  /*88b0*/  SYNCS.PHASECHK.TRANS64.TRYWAIT P0, [R3+URZ+0x60], R12 ;  /* 0x0000600c030075a7 */ /* 0x0022a400080011ff */
[----:B--2---:R-:W-:Y:S05]  /*88c0*/  @!P0 NANOSLEEP.SYNCS 0x989680 ;  /* 0x009896800000895d */ /* 0x004fea0003900000 */
[----:B------:R-:W2:Y:S02]  /*88d0*/  @!P0 SYNCS.PHASECHK.TRANS64 P0, [R3+URZ+0x60], R12 ;  /* 0x0000600c030085a7 */ /* 0x000ea400080010ff */
[----:B--2---:R-:W-:Y:S05]  /*88e0*/  @!P0 BRA `(.L_x_160) ;  /* 0xfffffffc00f08947 */ /* 0x004fea000383ffff */
[----:B------:R-:W-:Y:S05]  /*88f0*/  BRA `(.L_x_161) ;  /* 0xffffffbc00107947 */ /* 0x000fea000383ffff */
.L_x_75:
[----:B-1----:R-:W-:Y:S07]  /*8900*/  MOV R3, UR7 ;  /* 0x0000000700037c02 */ /* 0x002fee0008000f00 */
.L_x_162:
[----:B-1----:R1:W2:Y:S02]  /*8910*/  SYNCS.PHASECHK.TRANS64.TRYWAIT P0, [R3+URZ+0x68], R12 ;  /* 0x0000680c030075a7 */ /* 0x0022a400080011ff */
[----:B--2---:R-:W-:Y:S05]  /*8920*/  @!P0 NANOSLEEP.SYNCS 0x989680 ;  /* 0x009896800000895d */ /* 0x004fea0003900000 */
[----:B------:R-:W2:Y:S02]  /*8930*/  @!P0 SYNCS.PHASECHK.TRANS64 P0, [R3+URZ+0x68], R12 ;  /* 0x0000680c030085a7 */ /* 0x000ea400080010ff */
[----:B--2---:R-:W-:Y:S05]  /*8940*/  @!P0 BRA `(.L_x_162) ;  /* 0xfffffffc00f08947 */ /* 0x004fea000383ffff */
[----:B------:R-:W-:Y:S05]  /*8950*/  BRA `(.L_x_163) ;  /* 0xffffffbc004c7947 */ /* 0x000fea000383ffff */
.L_x_76:
[----:B-1----:R-:W-:Y:S07]  /*8960*/  MOV R3, UR7 ;  /* 0x0000000700037c02 */ /* 0x002fee0008000f00 */
.L_x_164:
[----:B-1----:R1:W2:Y:S02]  /*8970*/  SYNCS.PHASECHK.TRANS64.TRYWAIT P0, [R3+URZ+0x70], R12 ;  /* 0x0000700c030075a7 */ /* 0x0022a400080011ff */
[----:B--2---:R-:W-:Y:S05]  /*8980*/  @!P0 NANOSLEEP.SYNCS 0x989680 ;  /* 0x009896800000895d */ /* 0x004fea0003900000 */
[----:B------:R-:W2:Y:S02]  /*8990*/  @!P0 SYNCS.PHASECHK.TRANS64 P0, [R3+URZ+0x70], R12 ;  /* 0x0000700c030085a7 */ /* 0x000ea400080010ff */
[----:B--2---:R-:W-:Y:S05]  /*89a0*/  @!P0 BRA `(.L_x_164) ;  /* 0xfffffffc00f08947 */ /* 0x004fea000383ffff */
[----:B------:R-:W-:Y:S05]  /*89b0*/  BRA `(.L_x_165) ;  /* 0xffffffbc00947947 */ /* 0x000fea000383ffff */
.L_x_77:
[----:B------:R-:W-:Y:S07]  /*89c0*/  MOV R3, UR7 ;  /* 0x0000000700037c02 */ /* 0x000fee0008000f00 */
.L_x_166:
[----:B-1----:R1:W2:Y:S02]  /*89d0*/  SYNCS.PHASECHK.TRANS64.TRYWAIT P0, [R3+URZ+0x78], R12 ;  /* 0x0000780c030075a7 */ /* 0x0022a400080011ff */
[----:B--2---:R-:W-:Y:S05]  /*89e0*/  @!P0 NANOSLEEP.SYNCS 0x989680 ;  /* 0x009896800000895d */ /* 0x004fea0003900000 */
[----:B------:R-:W2:Y:S02]  /*89f0*/  @!P0 SYNCS.PHASECHK.TRANS64 P0, [R3+URZ+0x78], R12 ;  /* 0x0000780c030085a7 */ /* 0x000ea400080010ff */
[----:B--2---:R-:W-:Y:S05]  /*8a00*/  @!P0 BRA `(.L_x_166) ;  /* 0xfffffffc00f08947 */ /* 0x004fea000383ffff */
[----:B------:R-:W-:Y:S05]  /*8a10*/  BRA `(.L_x_167) ;  /* 0xffffffc0001c7947 */ /* 0x000fea000383ffff */
.L_x_79:
[----:B------:R-:W-:-:S07]  /*8a20*/  MOV R0, UR7 ;  /* 0x0000000700007c02 */ /* 0x000fce0008000f00 */
.L_x_168:
[----:B-1----:R1:W3:Y:S02]  /*8a30*/  SYNCS.PHASECHK.TRANS64.TRYWAIT P0, [R0+URZ+0x60], R3 ;  /* 0x00006003000075a7 */ /* 0x0022e400080011ff */
[----:B---3--:R-:W-:Y:S05]  /*8a40*/  @!P0 NANOSLEEP.SYNCS 0x989680 ;  /* 0x009896800000895d */ /* 0x008fea0003900000 */
[----:B------:R-:W3:Y:S02]  /*8a50*/  @!P0 SYNCS.PHASECHK.TRANS64 P0, [R0+URZ+0x60], R3 ;  /* 0x00006003000085a7 */ /* 0x000ee400080010ff */
[----:B---3--:R-:W-:Y:S05]  /*8a60*/  @!P0 BRA `(.L_x_168) ;  /* 0xfffffffc00f08947 */ /* 0x008fea000383ffff */
[----:B------:R-:W-:Y:S05]  /*8a70*/  BRA `(.L_x_169) ;  /* 0xffffffc0008c7947 */ /* 0x000fea000383ffff */
.L_x_80:
[----:B-1----:R-:W-:-:S07]  /*8a80*/  MOV R0, UR7 ;  /* 0x0000000700007c02 */ /* 0x002fce0008000f00 */
.L_x_170:
[----:B-1----:R1:W3:Y:S02]  /*8a90*/  SYNCS.PHASECHK.TRANS64.TRYWAIT P0, [R0+URZ+0x68], R3 ;  /* 0x00006803000075a7 */ /* 0x0022e400080011ff */
[----:B---3--:R-:W-:Y:S05]  /*8aa0*/  @!P0 NANOSLEEP.SYNCS 0x989680 ;  /* 0x009896800000895d */ /* 0x008fea0003900000 */
[----:B------:R-:W3:Y:S02]  /*8ab0*/  @!P0 SYNCS.PHASECHK.TRANS64 P0, [R0+URZ+0x68], R3 ;  /* 0x00006803000085a7 */ /* 0x000ee400080010ff */
[----:B---3--:R-:W-:Y:S05]  /*8ac0*/  @!P0 BRA `(.L_x_170) ;  /* 0xfffffffc00f08947 */ /* 0x008fea000383ffff */
[----:B------:R-:W-:Y:S05]  /*8ad0*/  BRA `(.L_x_171) ;  /* 0xffffffc0007c7947 */ /* 0x000fea000383ffff */
.L_x_81:
[----:B-1----:R-:W-:-:S07]  /*8ae0*/  MOV R0, UR7 ;  /* 0x0000000700007c02 */ /* 0x002fce0008000f00 */
.L_x_172:
[----:B-1----:R1:W3:Y:S02]  /*8af0*/  SYNCS.PHASECHK.TRANS64.TRYWAIT P0, [R0+URZ+0x70], R3 ;  /* 0x00007003000075a7 */ /* 0x0022e400080011ff */
[----:B---3--:R-:W-:Y:S05]  /*8b00*/  @!P0 NANOSLEEP.SYNCS 0x989680 ;  /* 0x009896800000895d */ /* 0x008fea0003900000 */
[----:B------:R-:W3:Y:S02]  /*8b10*/  @!P0 SYNCS.PHASECHK.TRANS64 P0, [R0+URZ+0x70], R3 ;  /* 0x00007003000085a7 */ /* 0x000ee400080010ff */
[----:B---3--:R-:W-:Y:S05]  /*8b20*/  @!P0 BRA `(.L_x_172) ;  /* 0xfffffffc00f08947 */ /* 0x008fea000383ffff */
[----:B------:R-:W-:Y:S05]  /*8b30*/  BRA `(.L_x_173) ;  /* 0xffffffc0006c7947 */ /* 0x000fea000383ffff */
.L_x_83:
[----:B--2---:R2:W4:Y:S02]  /*8b40*/  SYNCS.PHASECHK.TRANS64.TRYWAIT P0, [R0+URZ+0x90], R3 ;  /* 0x00009003000075a7 */ /* 0x00452400080011ff */
[----:B----4-:R-:W-:Y:S05]  /*8b50*/  @!P0 NANOSLEEP.SYNCS 0x989680 ;  /* 0x009896800000895d */ /* 0x010fea0003900000 */
[----:B------:R-:W4:Y:S02]  /*8b60*/  @!P0 SYNCS.PHASECHK.TRANS64 P0, [R0+URZ+0x90], R3 ;  /* 0x00009003000085a7 */ /* 0x000f2400080010ff */
[----:B----4-:R-:W-:Y:S05]  /*8b70*/  @!P0 BRA `(.L_x_83) ;  /* 0xfffffffc00f08947 */ /* 0x010fea000383ffff */
[----:B------:R-:W-:Y:S05]  /*8b80*/  BRA `(.L_x_174) ;  /* 0xffffffc400407947 */ /* 0x000fea000383ffff */
.L_x_94:
[----:B-1----:R-:W-:Y:S04]  /*8b90*/  MOV R2, UR48 ;  /* 0x0000003000027c02 */ /* 0x002fe80008000f00 */
[----:B------:R1:W3:Y:S03]  /*8ba0*/  SYNCS.PHASECHK.TRANS64.TRYWAIT P1, [R2+URZ+0x40], R3 ;  /* 0x00004003020075a7 */ /* 0x0002e600080211ff */
[----:B---3--:R-:W-:Y:S05]  /*8bb0*/  @!P1 NANOSLEEP.SYNCS 0x989680 ;  /* 0x009896800000995d */ /* 0x008fea0003900000 */
[----:B------:R-:W3:Y:S02]  /*8bc0*/  @!P1 SYNCS.PHASECHK.TRANS64 P1, [R2+URZ+0x40], R3 ;  /* 0x00004003020095a7 */ /* 0x000ee400080210ff */
[----:B---3--:R-:W-:Y:S05]  /*8bd0*/  @!P1 BRA `(.L_x_94) ;  /* 0xfffffffc00ec9947 */ /* 0x008fea000383ffff */
[----:B------:R-:W-:Y:S05]  /*8be0*/  BRA `(.L_x_93) ;  /* 0xffffffd0004c7947 */ /* 0x000fea000383ffff */
.L_x_96:
[----:B-1----:R1:W4:Y:S02]  /*8bf0*/  SYNCS.PHASECHK.TRANS64.TRYWAIT P0, [R79+URZ+0xb0], R0 ;  /* 0x0000b0004f0075a7 */ /* 0x00232400080011ff */
[----:B----4-:R-:W-:Y:S05]  /*8c00*/  @!P0 NANOSLEEP.SYNCS 0x989680 ;  /* 0x009896800000895d */ /* 0x010fea0003900000 */
[----:B------:R-:W4:Y:S02]  /*8c10*/  @!P0 SYNCS.PHASECHK.TRANS64 P0, [R79+URZ+0xb0], R0 ;  /* 0x0000b0004f0085a7 */ /* 0x000f2400080010ff */
[----:B----4-:R-:W-:Y:S05]  /*8c20*/  @!P0 BRA `(.L_x_96) ;  /* 0xfffffffc00f08947 */ /* 0x010fea000383ffff */
[----:B------:R-:W-:Y:S05]  /*8c30*/  BRA `(.L_x_95) ;  /* 0xffffffd000707947 */ /* 0x000fea000383ffff */
.L_x_105:
[----:B--2---:R2:W4:Y:S02]  /*8c40*/  SYNCS.PHASECHK.TRANS64.TRYWAIT P0, [R3+URZ+0x40], R0 ;  /* 0x00004000030075a7 */ /* 0x00452400080011ff */
[----:B----4-:R-:W-:Y:S05]  /*8c50*/  @!P0 NANOSLEEP.SYNCS 0x989680 ;  /* 0x009896800000895d */ /* 0x010fea0003900000 */
[----:B------:R-:W4:Y:S02]  /*8c60*/  @!P0 SYNCS.PHASECHK.TRANS64 P0, [R3+URZ+0x40], R0 ;  /* 0x00004000030085a7 */ /* 0x000f2400080010ff */
[----:B----4-:R-:W-:Y:S05]  /*8c70*/  @!P0 BRA `(.L_x_105) ;  /* 0xfffffffc00f08947 */ /* 0x010fea000383ffff */
[----:B------:R-:W-:Y:S05]  /*8c80*/  BRA `(.L_x_104) ;  /* 0xffffffd8005c7947 */ /* 0x000fea000383ffff */
.L_x_113:
[----:B--2---:R2:W4:Y:S02]  /*8c90*/  SYNCS.PHASECHK.TRANS64.TRYWAIT P0, [R83+URZ+0x40], R4 ;  /* 0x00004004530075a7 */ /* 0x00452400080011ff */
[----:B----4-:R-:W-:Y:S05]  /*8ca0*/  @!P0 NANOSLEEP.SYNCS 0x989680 ;  /* 0x009896800000895d */ /* 0x010fea0003900000 */
[----:B------:R-:W4:Y:S02]  /*8cb0*/  @!P0 SYNCS.PHASECHK.TRANS64 P0, [R83+URZ+0x40], R4 ;  /* 0x00004004530085a7 */ /* 0x000f2400080010ff */
[----:B----4-:R-:W-:Y:S05]  /*8cc0*/  @!P0 BRA `(.L_x_113) ;  /* 0xfffffffc00f08947 */ /* 0x010fea000383ffff */
[----:B------:R-:W-:Y:S05]  /*8cd0*/  BRA `(.L_x_112) ;  /* 0xffffffe000687947 */ /* 0x000fea000383ffff */
.L_x_121:
[----:B--2---:R2:W4:Y:S02]  /*8ce0*/  SYNCS.PHASECHK.TRANS64.TRYWAIT P0, [R88+URZ+0x40], R3 ;  /* 0x00004003580075a7 */ /* 0x00452400080011ff */
[----:B----4-:R-:W-:Y:S05]  /*8cf0*/  @!P0 NANOSLEEP.SYNCS 0x989680 ;  /* 0x009896800000895d */ /* 0x010fea0003900000 */
[----:B------:R-:W4:Y:S02]  /*8d00*/  @!P0 SYNCS.PHASECHK.TRANS64 P0, [R88+URZ+0x40], R3 ;  /* 0x00004003580085a7 */ /* 0x000f2400080010ff */
[----:B----4-:R-:W-:Y:S05]  /*8d10*/  @!P0 BRA `(.L_x_121) ;  /* 0xfffffffc00f08947 */ /* 0x010fea000383ffff */
[----:B------:R-:W-:Y:S05]  /*8d20*/  BRA `(.L_x_120) ;  /* 0xffffffe800747947 */ /* 0x000fea000383ffff */
        .weak           $__internal_0_$__cuda_sm10x_tcgen05_guardrail_trap_col_being_dealloced_not_returned_by_alloc
        .type           $__internal_0_$__cuda_sm10x_tcgen05_guardrail_trap_col_being_dealloced_not_returned_by_alloc,@function
        .size           $__internal_0_$__cuda_sm10x_tcgen05_guardrail_trap_col_being_dealloced_not_returned_by_alloc,($__internal_1_$__cuda_sm10x_tcgen05_guardrail_trap_phase_invalid_during_alloc - $__internal_0_$__cuda_sm10x_tcgen05_guardrail_trap_col_being_dealloced_not_returned_by_alloc)
$__internal_0_$__cuda_sm10x_tcgen05_guardrail_trap_col_being_dealloced_not_returned_by_alloc:
[----:B------:R-:W-:Y:S05]  /*8d30*/  BPT.TRAP 0x1 ;  /* 0x000000040000795c */ /* 0x000fea0000300000 */
[----:B------:R-:W-:-:S04]  /*8d40*/  HFMA2 R3, -RZ, RZ, 0, 0 ;  /* 0x00000000ff037431 */ /* 0x000fc800000001ff */
[----:B------:R-:W-:Y:S05]  /*8d50*/  RET.REL.NODEC R2 `(_ZN7cutlass13device_kernelINS_4gemm6kernel13GemmUniversalIN4cute5tupleIJiiiiEEENS1_10collective13CollectiveMmaINS1_35MainloopSm100TmaUmmaWarpSpecializedILi4ELi2ELi4ENS5_IJNS4_1CILi1EEESB_SB_EEEEENS5_IJNSA_ILi64EEENSA_ILi128EEESF_EEENS_6half_tENS5_IJlSB_lEEESH_SI_NS4_8TiledMMAINS4_8MMA_AtomIJNS4_20SM100_MMA_F16BF16_SSISH_SH_fLi64ELi128ELNS4_4UMMA5MajorE0ELSN_0ELNSM_7ScaleInE0ELSO_0EEEEEENS4_6LayoutISC_NS5_IJNSA_ILi0EEESS_SS_EEEEENS5_IJNS4_10UnderscoreESV_SV_EEEEENS4_13SM90_TMA_LOADENS4_14ComposedLayoutINS4_7SwizzleILi3ELi4ELi3EEENS4_18smem_ptr_flag_bitsILi16EEENSR_INS5_IJNSA_ILi8EEESE_EEENS5_IJSE_SB_EEEEEEEvNS4_8identityESY_S18_vS19_EENS_8epilogue10collective18CollectiveEpilogueINS1B_23Sm100TmaWarpSpecializedILi4ELi2ELi16ELb1ELb0EEEJSG_NS5_IJNSR_ISE_SB_EENSR_INSA_ILi32EEESB_EEEEESH_SI_SH_SI_NS1B_6fusion15FusionCallbacksIS1F_NS1K_17LinearCombinationISH_fSH_fLNS_15FloatRoundStyleE2EEESG_S1J_JEEENS4_5SM1004TMEM4LOAD26SM100_TMEM_LOAD_16dp256b4xESY_NSZ_INS10_ILi2ELi4ELi3EEES13_NSR_INS5_IJS14_S1H_EEENS5_IJS1H_SB_EEEEEEENS4_17SM75_U32x4_LDSM_NENS4_14SM90_TMA_STOREES1Y_NS4_17SM90_U32x4_STSM_NENS4_39AutoVectorizingCopyWithAssumedAlignmentILi128EEEEEEvvEEEEvNT_6ParamsE) ;  /* 0xffffff7002a87950 */ /* 0x000fea0003c3ffff */
        .weak           $__internal_1_$__cuda_sm10x_tcgen05_guardrail_trap_phase_invalid_during_alloc
        .type           $__internal_1_$__cuda_sm10x_tcgen05_guardrail_trap_phase_invalid_during_alloc,@function
        .size           $__internal_1_$__cuda_sm10x_tcgen05_guardrail_trap_phase_invalid_during_alloc,($__internal_2_$__cuda_sm10x_tcgen05_guardrail_trap_unallocated_columns_being_dealloced - $__internal_1_$__cuda_sm10x_tcgen05_guardrail_trap_phase_invalid_during_alloc)
$__internal_1_$__cuda_sm10x_tcgen05_guardrail_trap_phase_invalid_during_alloc:
[----:B------:R-:W-:Y:S05]  /*8d60*/  BPT.TRAP 0x1 ;  /* 0x000000040000795c */ /* 0x000fea0000300000 */
[----:B------:R-:W-:-:S04]  /*8d70*/  MOV R3, 0x0 ;  /* 0x0000000000037802 */ /* 0x000fc80000000f00 */
[----:B------:R-:W-:Y:S05]  /*8d80*/  RET.REL.NODEC R2 `(_ZN7cutlass13device_kernelINS_4gemm6kernel13GemmUniversalIN4cute5tupleIJiiiiEEENS1_10collective13CollectiveMmaINS1_35MainloopSm100TmaUmmaWarpSpecializedILi4ELi2ELi4ENS5_IJNS4_1CILi1EEESB_SB_EEEEENS5_IJNSA_ILi64EEENSA_ILi128EEESF_EEENS_6half_tENS5_IJlSB_lEEESH_SI_NS4_8TiledMMAINS4_8MMA_AtomIJNS4_20SM100_MMA_F16BF16_SSISH_SH_fLi64ELi128ELNS4_4UMMA5MajorE0ELSN_0ELNSM_7ScaleInE0ELSO_0EEEEEENS4_6LayoutISC_NS5_IJNSA_ILi0EEESS_SS_EEEEENS5_IJNS4_10UnderscoreESV_SV_EEEEENS4_13SM90_TMA_LOADENS4_14ComposedLayoutINS4_7SwizzleILi3ELi4ELi3EEENS4_18smem_ptr_flag_bitsILi16EEENSR_INS5_IJNSA_ILi8EEESE_EEENS5_IJSE_SB_EEEEEEEvNS4_8identityESY_S18_vS19_EENS_8epilogue10collective18CollectiveEpilogueINS1B_23Sm100TmaWarpSpecializedILi4ELi2ELi16ELb1ELb0EEEJSG_NS5_IJNSR_ISE_SB_EENSR_INSA_ILi32EEESB_EEEEESH_SI_SH_SI_NS1B_6fusion15FusionCallbacksIS1F_NS1K_17LinearCombinationISH_fSH_fLNS_15FloatRoundStyleE2EEESG_S1J_JEEENS4_5SM1004TMEM4LOAD26SM100_TMEM_LOAD_16dp256b4xESY_NSZ_INS10_ILi2ELi4ELi3EEES13_NSR_INS5_IJS14_S1H_EEENS5_IJS1H_SB_EEEEEEENS4_17SM75_U32x4_LDSM_NENS4_14SM90_TMA_STOREES1Y_NS4_17SM90_U32x4_STSM_NENS4_39AutoVectorizingCopyWithAssumedAlignmentILi128EEEEEEvvEEEEvNT_6ParamsE) ;  /* 0xffffff70029c7950 */ /* 0x000fea0003c3ffff */
        .weak           $__internal_2_$__cuda_sm10x_tcgen05_guardrail_trap_unallocated_columns_being_dealloced
        .type           $__internal_2_$__cuda_sm10x_tcgen05_guardrail_trap_unallocated_columns_being_dealloced,@function
        .size           $__internal_2_$__cuda_sm10x_tcgen05_guardrail_trap_unallocated_columns_being_dealloced,(.L_x_176 - $__internal_2_$__cuda_sm10x_tcgen05_guardrail_trap_unallocated_columns_being_dealloced)
$__internal_2_$__cuda_sm10x_tcgen05_guardrail_trap_unallocated_columns_being_dealloced:
[----:B------:R-:W-:Y:S05]  /*8d90*/  BPT.TRAP 0x1 ;  /* 0x000000040000795c */ /* 0x000fea0000300000 */
[----:B------:R-:W-:-:S04]  /*8da0*/  HFMA2 R3, -RZ, RZ, 0, 0 ;  /* 0x00000000ff037431 */ /* 0x000fc800000001ff */
[----:B------:R-:W-:Y:S05]  /*8db0*/  RET.REL.NODEC R2 `(_ZN7cutlass13device_kernelINS_4gemm6kernel13GemmUniversalIN4cute5tupleIJiiiiEEENS1_10collective13CollectiveMmaINS1_35MainloopSm100TmaUmmaWarpSpecializedILi4ELi2ELi4ENS5_IJNS4_1CILi1EEESB_SB_EEEEENS5_IJNSA_ILi64EEENSA_ILi128EEESF_EEENS_6half_tENS5_IJlSB_lEEESH_SI_NS4_8TiledMMAINS4_8MMA_AtomIJNS4_20SM100_MMA_F16BF16_SSISH_SH_fLi64ELi128ELNS4_4UMMA5MajorE0ELSN_0ELNSM_7ScaleInE0ELSO_0EEEEEENS4_6LayoutISC_NS5_IJNSA_ILi0EEESS_SS_EEEEENS5_IJNS4_10UnderscoreESV_SV_EEEEENS4_13SM90_TMA_LOADENS4_14ComposedLayoutINS4_7SwizzleILi3ELi4ELi3EEENS4_18smem_ptr_flag_bitsILi16EEENSR_INS5_IJNSA_ILi8EEESE_EEENS5_IJSE_SB_EEEEEEEvNS4_8identityESY_S18_vS19_EENS_8epilogue10collective18CollectiveEpilogueINS1B_23Sm100TmaWarpSpecializedILi4ELi2ELi16ELb1ELb0EEEJSG_NS5_IJNSR_ISE_SB_EENSR_INSA_ILi32EEESB_EEEEESH_SI_SH_SI_NS1B_6fusion15FusionCallbacksIS1F_NS1K_17LinearCombinationISH_fSH_fLNS_15FloatRoundStyleE2EEESG_S1J_JEEENS4_5SM1004TMEM4LOAD26SM100_TMEM_LOAD_16dp256b4xESY_NSZ_INS10_ILi2ELi4ELi3EEES13_NSR_INS5_IJS14_S1H_EEENS5_IJS1H_SB_EEEEEEENS4_17SM75_U32x4_LDSM_NENS4_14SM90_TMA_STOREES1Y_NS4_17SM90_U32x4_STSM_NENS4_39AutoVectorizingCopyWithAssumedAlignmentILi128EEEEEEvvEEEEvNT_6ParamsE) ;  /* 0xffffff7002907950 */ /* 0x000fea0003c3ffff */
.L_x_175:
[----:B------:R-:W-:-:S00]  /*8dc0*/  BRA `(.L_x_175) ;  /* 0xfffffffc00fc7947 */ /* 0x000fc0000383ffff */
[----:B------:R-:W-:-:S00]  /*8dd0*/  NOP ;  /* 0x0000000000007918 */ /* 0x000fc00000000000 */
        /* <DEDUP_REMOVED lines=10> */
.L_x_176:


//--------------------- .nv.global.init           --------------------------
	.section	.nv.global.init,"aw",@progbits
.nv.global.init:
	.type		$str$27,@object
	.size		$str$27,($str$28 - $str$27)
$str$27:
        /*0000*/ 	.byte	0x28, 0x61, 0x64, 0x64, 0x72, 0x65, 0x73, 0x73, 0x20, 0x26, 0x20, 0x6d, 0x61, 0x73, 0x6b, 0x29
        /*0010*/ 	.byte	0x20, 0x3d, 0x3d, 0x20, 0x30, 0x00
	.type		$str$28,@object
	.size		$str$28,($str$26 - $str$28)
$str$28:
        /*0016*/ 	.byte	0x2f, 0x74, 0x6d, 0x70, 0x2f, 0x63, 0x75, 0x74, 0x6c, 0x61, 0x73, 0x73, 0x5f, 0x73, 0x77, 0x65
        /*0026*/ 	.byte	0x65, 0x70, 0x5f, 0x73, 0x72, 0x63, 0x2f, 0x69, 0x6e, 0x63, 0x6c, 0x75, 0x64, 0x65, 0x2f, 0x63
        /*0036*/ 	.byte	0x75, 0x74, 0x65, 0x2f, 0x70, 0x6f, 0x69, 0x6e, 0x74, 0x65, 0x72, 0x5f, 0x66, 0x6c, 0x61, 0x67
        /*0046*/ 	.byte	0x67, 0x65, 0x64, 0x2e, 0x68, 0x70, 0x70, 0x00
	.type		$str$26,@object
	.size		$str$26,($str$25 - $str$26)
$str$26:
        /*004e*/ 	.byte	0x2f, 0x74, 0x6d, 0x70, 0x2f, 0x63, 0x75, 0x74, 0x6c, 0x61, 0x73, 0x73, 0x5f, 0x73, 0x77, 0x65
        /*005e*/ 	.byte	0x65, 0x70, 0x5f, 0x73, 0x72, 0x63, 0x2f, 0x69, 0x6e, 0x63, 0x6c, 0x75, 0x64, 0x65, 0x2f, 0x63
        /*006e*/ 	.byte	0x75, 0x74, 0x65, 0x2f, 0x61, 0x74, 0x6f, 0x6d, 0x2f, 0x63, 0x6f, 0x70, 0x79, 0x5f, 0x74, 0x72
        /*007e*/ 	.byte	0x61, 0x69, 0x74, 0x73, 0x5f, 0x73, 0x6d, 0x31, 0x30, 0x30, 0x2e, 0x68, 0x70, 0x70, 0x00
	.type		$str$25,@object
	.size		$str$25,(__unnamed_1 - $str$25)
$str$25:
        /*008d*/ 	.byte	0x28, 0x28, 0x75, 0x69, 0x6e, 0x74, 0x33, 0x32, 0x5f, 0x74, 0x28, 0x74, 0x68, 0x72, 0x65, 0x61
        /*009d*/ 	.byte	0x64, 0x49, 0x64, 0x78, 0x2e, 0x78, 0x29, 0x20, 0x2f, 0x20, 0x33, 0x32, 0x29, 0x20, 0x25, 0x20
        /*00ad*/ 	.byte	0x34, 0x29, 0x20, 0x3d, 0x3d, 0x20, 0x28, 0x28, 0x28, 0x74, 0x6d, 0x65, 0x6d, 0x5f, 0x61, 0x64
        /*00bd*/ 	.byte	0x64, 0x72, 0x20, 0x3e, 0x3e, 0x20, 0x31, 0x36, 0x29, 0x20, 0x2f, 0x20, 0x33, 0x32, 0x29, 0x20
        /*00cd*/ 	.byte	0x25, 0x20, 0x34, 0x29, 0x00
	.type		__unnamed_1,@object
	.size		__unnamed_1,(__unnamed_2 - __unnamed_1)
__unnamed_1:
        /*00d2*/ 	.byte	0x61, 0x75, 0x74, 0x6f, 0x20, 0x63, 0x75, 0x74, 0x65, 0x3a, 0x3a, 0x61, 0x73, 0x5f, 0x70, 0x6f
        /* <DEDUP_REMOVED lines=24> */
        /*0262*/ 	.byte	0x3e, 0x3e, 0x3e, 0x5d, 0x00
	.type		__unnamed_2,@object
	.size		__unnamed_2,(.L_2 - __unnamed_2)
__unnamed_2:
        /* <DEDUP_REMOVED lines=46> */
.L_2:


//--------------------- .nv.shared._ZN7cutlass13device_kernelINS_4gemm6kernel13GemmUniversalIN4cute5tupleIJiiiiEEENS1_10collective13CollectiveMmaINS1_35MainloopSm100TmaUmmaWarpSpecializedILi4ELi2ELi4ENS5_IJNS4_1CILi1EEESB_SB_EEEEENS5_IJNSA_ILi64EEENSA_ILi128EEESF_EEENS_6half_tENS5_IJlSB_lEEESH_SI_NS4_8TiledMMAINS4_8MMA_AtomIJNS4_20SM100_MMA_F16BF16_SSISH_SH_fLi64ELi128ELNS4_4UMMA5MajorE0ELSN_0ELNSM_7ScaleInE0ELSO_0EEEEEENS4_6LayoutISC_NS5_IJNSA_ILi0EEESS_SS_EEEEENS5_IJNS4_10UnderscoreESV_SV_EEEEENS4_13SM90_TMA_LOADENS4_14ComposedLayoutINS4_7SwizzleILi3ELi4ELi3EEENS4_18smem_ptr_flag_bitsILi16EEENSR_INS5_IJNSA_ILi8EEESE_EEENS5_IJSE_SB_EEEEEEEvNS4_8identityESY_S18_vS19_EENS_8epilogue10collective18CollectiveEpilogueINS1B_23Sm100TmaWarpSpecializedILi4ELi2ELi16ELb1ELb0EEEJSG_NS5_IJNSR_ISE_SB_EENSR_INSA_ILi32EEESB_EEEEESH_SI_SH_SI_NS1B_6fusion15FusionCallbacksIS1F_NS1K_17LinearCombinationISH_fSH_fLNS_15FloatRoundStyleE2EEESG_S1J_JEEENS4_5SM1004TMEM4LOAD26SM100_TMEM_LOAD_16dp256b4xESY_NSZ_INS10_ILi2ELi4ELi3EEES13_NSR_INS5_IJS14_S1H_EEENS5_IJS1H_SB_EEEEEEENS4_17SM75_U32x4_LDSM_NENS4_14SM90_TMA_STOREES1Y_NS4_17SM90_U32x4_STSM_NENS4_39AutoVectorizingCopyWithAssumedAlignmentILi128EEEEEEvvEEEEvNT_6ParamsE --------------------------
	.section	.nv.shared._ZN7cutlass13device_kernelINS_4gemm6kernel13GemmUniversalIN4cute5tupleIJiiiiEEENS1_10collective13CollectiveMmaINS1_35MainloopSm100TmaUmmaWarpSpecializedILi4ELi2ELi4ENS5_IJNS4_1CILi1EEESB_SB_EEEEENS5_IJNSA_ILi64EEENSA_ILi128EEESF_EEENS_6half_tENS5_IJlSB_lEEESH_SI_NS4_8TiledMMAINS4_8MMA_AtomIJNS4_20SM100_MMA_F16BF16_SSISH_SH_fLi64ELi128ELNS4_4UMMA5MajorE0ELSN_0ELNSM_7ScaleInE0ELSO_0EEEEEENS4_6LayoutISC_NS5_IJNSA_ILi0EEESS_SS_EEEEENS5_IJNS4_10UnderscoreESV_SV_EEEEENS4_13SM90_TMA_LOADENS4_14ComposedLayoutINS4_7SwizzleILi3ELi4ELi3EEENS4_18smem_ptr_flag_bitsILi16EEENSR_INS5_IJNSA_ILi8EEESE_EEENS5_IJSE_SB_EEEEEEEvNS4_8identityESY_S18_vS19_EENS_8epilogue10collective18CollectiveEpilogueINS1B_23Sm100TmaWarpSpecializedILi4ELi2ELi16ELb1ELb0EEEJSG_NS5_IJNSR_ISE_SB_EENSR_INSA_ILi32EEESB_EEEEESH_SI_SH_SI_NS1B_6fusion15FusionCallbacksIS1F_NS1K_17LinearCombinationISH_fSH_fLNS_15FloatRoundStyleE2EEESG_S1J_JEEENS4_5SM1004TMEM4LOAD26SM100_TMEM_LOAD_16dp256b4xESY_NSZ_INS10_ILi2ELi4ELi3EEES13_NSR_INS5_IJS14_S1H_EEENS5_IJS1H_SB_EEEEEEENS4_17SM75_U32x4_LDSM_NENS4_14SM90_TMA_STOREES1Y_NS4_17SM90_U32x4_STSM_NENS4_39AutoVectorizingCopyWithAssumedAlignmentILi128EEEEEEvvEEEEvNT_6ParamsE,"aw",@nobits
	.sectionflags	@""
	.align	16
	.zero		1024


//--------------------- .nv.shared.reserved.0     --------------------------
	.section	.nv.shared.reserved.0,"aw",@nobits
	.weak		__nv_reservedSMEM_offset_0_alias
	.size		__nv_reservedSMEM_offset_0_alias, 0, 64
	.other		__nv_reservedSMEM_offset_0_alias,@"STO_CUDA_RESERVED_SHARED STV_DEFAULT"
__nv_reservedSMEM_offset_0_alias:
	.zero		0
.nv.shared.reserved.0:
	.zero		64
	.weak		__nv_reservedSMEM_tcgen05_partition
	.type		__nv_reservedSMEM_tcgen05_partition,@object
	.size		__nv_reservedSMEM_tcgen05_partition,(.L_0 - __nv_reservedSMEM_tcgen05_partition)
__nv_reservedSMEM_tcgen05_partition:
	.zero		32
.L_0:


//--------------------- .nv.global                --------------------------
	.section	.nv.global,"aw",@nobits
.nv.global:
	.type		_ZN40_INTERNAL_4869ec30_4_k_cu_616392bc_321264cute1_E,@object
	.size		_ZN40_INTERNAL_4869ec30_4_k_cu_616392bc_321264cute1_E,(_ZN40_INTERNAL_4869ec30_4_k_cu_616392bc_321264cuda3std3__45__cpo6cbeginE - _ZN40_INTERNAL_4869ec30_4_k_cu_616392bc_321264cute1_E)
_ZN40_INTERNAL_4869ec30_4_k_cu_616392bc_321264cute1_E:
	.zero		1
	.type		_ZN40_INTERNAL_4869ec30_4_k_cu_616392bc_321264cuda3std3__45__cpo6cbeginE,@object
	.size		_ZN40_INTERNAL_4869ec30_4_k_cu_616392bc_321264cuda3std3__45__cpo6cbeginE,(_ZN40_INTERNAL_4869ec30_4_k_cu_616392bc_321264cuda3std3__48in_placeE - _ZN40_INTERNAL_4869ec30_4_k_cu_616392bc_321264cuda3std3__45__cpo6cbeginE)
_ZN40_INTERNAL_4869ec30_4_k_cu_616392bc_321264cuda3std3__45__cpo6cbeginE:
	.zero		1
	.type		_ZN40_INTERNAL_4869ec30_4_k_cu_616392bc_321264cuda3std3__48in_placeE,@object
	.size		_ZN40_INTERNAL_4869ec30_4_k_cu_616392bc_321264cuda3std3__48in_placeE,(_ZN40_INTERNAL_4869ec30_4_k_cu_616392bc_321264cuda3std6ranges3__45__cpo9iter_moveE - _ZN40_INTERNAL_4869ec30_4_k_cu_616392bc_321264cuda3std3__48in_placeE)
_ZN40_INTERNAL_4869ec30_4_k_cu_616392bc_321264cuda3std3__48in_placeE:
	.zero		1
	.type		_ZN40_INTERNAL_4869ec30_4_k_cu_616392bc_321264cuda3std6ranges3__45__cpo9iter_moveE,@object
	.size		_ZN40_INTERNAL_4869ec30_4_k_cu_616392bc_321264cuda3std6ranges3__45__cpo9iter_moveE,(_ZN40_INTERNAL_4869ec30_4_k_cu_616392bc_321264cuda3std3__45__cpo5beginE - _ZN40_INTERNAL_4869ec30_4_k_cu_616392bc_321264cuda3std6ranges3__45__cpo9iter_moveE)
_ZN40_INTERNAL_4869ec30_4_k_cu_616392bc_321264cuda3std6ranges3__45__cpo9iter_moveE:
	.zero		1
	.type		_ZN40_INTERNAL_4869ec30_4_k_cu_616392bc_321264cuda3std3__45__cpo5beginE,@object
	.size		_ZN40_INTERNAL_4869ec30_4_k_cu_616392bc_321264cuda3std3__45__cpo5beginE,(_ZN40_INTERNAL_4869ec30_4_k_cu_616392bc_321264cuda3std3__442_GLOBAL__N__4869ec30_4_k_cu_616392bc_321266ignoreE - _ZN40_INTERNAL_4869ec30_4_k_cu_616392bc_321264cuda3std3__45__cpo5beginE)
_ZN40_INTERNAL_4869ec30_4_k_cu_616392bc_321264cuda3std3__45__cpo5beginE:
	.zero		1
	.type		_ZN40_INTERNAL_4869ec30_4_k_cu_616392bc_321264cuda3std3__442_GLOBAL__N__4869ec30_4_k_cu_616392bc_321266ignoreE,@object
	.size		_ZN40_INTERNAL_4869ec30_4_k_cu_616392bc_321264cuda3std3__442_GLOBAL__N__4869ec30_4_k_cu_616392bc_321266ignoreE,(_ZN40_INTERNAL_4869ec30_4_k_cu_616392bc_321264cute7productE - _ZN40_INTERNAL_4869ec30_4_k_cu_616392bc_321264cuda3std3__442_GLOBAL__N__4869ec30_4_k_cu_616392bc_321266ignoreE)
_ZN40_INTERNAL_4869ec30_4_k_cu_616392bc_321264cuda3std3__442_GLOBAL__N__4869ec30_4_k_cu_616392bc_321266ignoreE:
	.zero		1
	.type		_ZN40_INTERNAL_4869ec30_4_k_cu_616392bc_321264cute7productE,@object
	.size		_ZN40_INTERNAL_4869ec30_4_k_cu_616392bc_321264cute7productE,(_ZN40_INTERNAL_4869ec30_4_k_cu_616392bc_321264cuda3std3__45__cpo3endE - _ZN40_INTERNAL_4869ec30_4_k_cu_616392bc_321264cute7productE)
_ZN40_INTERNAL_4869ec30_4_k_cu_616392bc_321264cute7productE:
	.zero		1
	.type		_ZN40_INTERNAL_4869ec30_4_k_cu_616392bc_321264cuda3std3__45__cpo3endE,@object
	.size		_ZN40_INTERNAL_4869ec30_4_k_cu_616392bc_321264cuda3std3__45__cpo3endE,(_ZN40_INTERNAL_4869ec30_4_k_cu_616392bc_321264cuda3std3__419piecewise_constructE - _ZN40_INTERNAL_4869ec30_4_k_cu_616392bc_321264cuda3std3__45__cpo3endE)
_ZN40_INTERNAL_4869ec30_4_k_cu_616392bc_321264cuda3std3__45__cpo3endE:
	.zero		1
	.type		_ZN40_INTERNAL_4869ec30_4_k_cu_616392bc_321264cuda3std3__419piecewise_constructE,@object
	.size		_ZN40_INTERNAL_4869ec30_4_k_cu_616392bc_321264cuda3std3__419piecewise_constructE,(_ZN40_INTERNAL_4869ec30_4_k_cu_616392bc_321264cuda3std3__45__cpo4cendE - _ZN40_INTERNAL_4869ec30_4_k_cu_616392bc_321264cuda3std3__419piecewise_constructE)
_ZN40_INTERNAL_4869ec30_4_k_cu_616392bc_321264cuda3std3__419piecewise_constructE:
	.zero		1
	.type		_ZN40_INTERNAL_4869ec30_4_k_cu_616392bc_321264cuda3std3__45__cpo4cendE,@object
	.size		_ZN40_INTERNAL_4869ec30_4_k_cu_616392bc_321264cuda3std3__45__cpo4cendE,(_ZN40_INTERNAL_4869ec30_4_k_cu_616392bc_321264cuda3std6ranges3__45__cpo4swapE - _ZN40_INTERNAL_4869ec30_4_k_cu_616392bc_321264cuda3std3__45__cpo4cendE)
_ZN40_INTERNAL_4869ec30_4_k_cu_616392bc_321264cuda3std3__45__cpo4cendE:
	.zero		1
	.type		_ZN40_INTERNAL_4869ec30_4_k_cu_616392bc_321264cuda3std6ranges3__45__cpo4swapE,@object
	.size		_ZN40_INTERNAL_4869ec30_4_k_cu_616392bc_321264cuda3std6ranges3__45__cpo4swapE,(.L_10 - _ZN40_INTERNAL_4869ec30_4_k_cu_616392bc_321264cuda3std6ranges3__45__cpo4swapE)
_ZN40_INTERNAL_4869ec30_4_k_cu_616392bc_321264cuda3std6ranges3__45__cpo4swapE:
	.zero		1
.L_10:


//--------------------- .nv.constant0._ZN7cutlass13device_kernelINS_4gemm6kernel13GemmUniversalIN4cute5tupleIJiiiiEEENS1_10collective13CollectiveMmaINS1_35MainloopSm100TmaUmmaWarpSpecializedILi4ELi2ELi4ENS5_IJNS4_1CILi1EEESB_SB_EEEEENS5_IJNSA_ILi64EEENSA_ILi128EEESF_EEENS_6half_tENS5_IJlSB_lEEESH_SI_NS4_8TiledMMAINS4_8MMA_AtomIJNS4_20SM100_MMA_F16BF16_SSISH_SH_fLi64ELi128ELNS4_4UMMA5MajorE0ELSN_0ELNSM_7ScaleInE0ELSO_0EEEEEENS4_6LayoutISC_NS5_IJNSA_ILi0EEESS_SS_EEEEENS5_IJNS4_10UnderscoreESV_SV_EEEEENS4_13SM90_TMA_LOADENS4_14ComposedLayoutINS4_7SwizzleILi3ELi4ELi3EEENS4_18smem_ptr_flag_bitsILi16EEENSR_INS5_IJNSA_ILi8EEESE_EEENS5_IJSE_SB_EEEEEEEvNS4_8identityESY_S18_vS19_EENS_8epilogue10collective18CollectiveEpilogueINS1B_23Sm100TmaWarpSpecializedILi4ELi2ELi16ELb1ELb0EEEJSG_NS5_IJNSR_ISE_SB_EENSR_INSA_ILi32EEESB_EEEEESH_SI_SH_SI_NS1B_6fusion15FusionCallbacksIS1F_NS1K_17LinearCombinationISH_fSH_fLNS_15FloatRoundStyleE2EEESG_S1J_JEEENS4_5SM1004TMEM4LOAD26SM100_TMEM_LOAD_16dp256b4xESY_NSZ_INS10_ILi2ELi4ELi3EEES13_NSR_INS5_IJS14_S1H_EEENS5_IJS1H_SB_EEEEEEENS4_17SM75_U32x4_LDSM_NENS4_14SM90_TMA_STOREES1Y_NS4_17SM90_U32x4_STSM_NENS4_39AutoVectorizingCopyWithAssumedAlignmentILi128EEEEEEvvEEEEvNT_6ParamsE --------------------------
	.section	.nv.constant0._ZN7cutlass13device_kernelINS_4gemm6kernel13GemmUniversalIN4cute5tupleIJiiiiEEENS1_10collective13CollectiveMmaINS1_35MainloopSm100TmaUmmaWarpSpecializedILi4ELi2ELi4ENS5_IJNS4_1CILi1EEESB_SB_EEEEENS5_IJNSA_ILi64EEENSA_ILi128EEESF_EEENS_6half_tENS5_IJlSB_lEEESH_SI_NS4_8TiledMMAINS4_8MMA_AtomIJNS4_20SM100_MMA_F16BF16_SSISH_SH_fLi64ELi128ELNS4_4UMMA5MajorE0ELSN_0ELNSM_7ScaleInE0ELSO_0EEEEEENS4_6LayoutISC_NS5_IJNSA_ILi0EEESS_SS_EEEEENS5_IJNS4_10UnderscoreESV_SV_EEEEENS4_13SM90_TMA_LOADENS4_14ComposedLayoutINS4_7SwizzleILi3ELi4ELi3EEENS4_18smem_ptr_flag_bitsILi16EEENSR_INS5_IJNSA_ILi8EEESE_EEENS5_IJSE_SB_EEEEEEEvNS4_8identityESY_S18_vS19_EENS_8epilogue10collective18CollectiveEpilogueINS1B_23Sm100TmaWarpSpecializedILi4ELi2ELi16ELb1ELb0EEEJSG_NS5_IJNSR_ISE_SB_EENSR_INSA_ILi32EEESB_EEEEESH_SI_SH_SI_NS1B_6fusion15FusionCallbacksIS1F_NS1K_17LinearCombinationISH_fSH_fLNS_15FloatRoundStyleE2EEESG_S1J_JEEENS4_5SM1004TMEM4LOAD26SM100_TMEM_LOAD_16dp256b4xESY_NSZ_INS10_ILi2ELi4ELi3EEES13_NSR_INS5_IJS14_S1H_EEENS5_IJS1H_SB_EEEEEEENS4_17SM75_U32x4_LDSM_NENS4_14SM90_TMA_STOREES1Y_NS4_17SM90_U32x4_STSM_NENS4_39AutoVectorizingCopyWithAssumedAlignmentILi128EEEEEEvvEEEEvNT_6ParamsE,"a",@progbits
	.sectionflags	@""
	.align	4
.nv.constant0._ZN7cutlass13device_kernelINS_4gemm6kernel13GemmUniversalIN4cute5tupleIJiiiiEEENS1_10collective13CollectiveMmaINS1_35MainloopSm100TmaUmmaWarpSpecializedILi4ELi2ELi4ENS5_IJNS4_1CILi1EEESB_SB_EEEEENS5_IJNSA_ILi64EEENSA_ILi128EEESF_EEENS_6half_tENS5_IJlSB_lEEESH_SI_NS4_8TiledMMAINS4_8MMA_AtomIJNS4_20SM100_MMA_F16BF16_SSISH_SH_fLi64ELi128ELNS4_4UMMA5MajorE0ELSN_0ELNSM_7ScaleInE0ELSO_0EEEEEENS4_6LayoutISC_NS5_IJNSA_ILi0EEESS_SS_EEEEENS5_IJNS4_10UnderscoreESV_SV_EEEEENS4_13SM90_TMA_LOADENS4_14ComposedLayoutINS4_7SwizzleILi3ELi4ELi3EEENS4_18smem_ptr_flag_bitsILi16EEENSR_INS5_IJNSA_ILi8EEESE_EEENS5_IJSE_SB_EEEEEEEvNS4_8identityESY_S18_vS19_EENS_8epilogue10collective18CollectiveEpilogueINS1B_23Sm100TmaWarpSpecializedILi4ELi2ELi16ELb1ELb0EEEJSG_NS5_IJNSR_ISE_SB_EENSR_INSA_ILi32EEESB_EEEEESH_SI_SH_SI_NS1B_6fusion15FusionCallbacksIS1F_NS1K_17LinearCombinationISH_fSH_fLNS_15FloatRoundStyleE2EEESG_S1J_JEEENS4_5SM1004TMEM4LOAD26SM100_TMEM_LOAD_16dp256b4xESY_NSZ_INS10_ILi2ELi4ELi3EEES13_NSR_INS5_IJS14_S1H_EEENS5_IJS1H_SB_EEEEEEENS4_17SM75_U32x4_LDSM_NENS4_14SM90_TMA_STOREES1Y_NS4_17SM90_U32x4_STSM_NENS4_39AutoVectorizingCopyWithAssumedAlignmentILi128EEEEEEvvEEEEvNT_6ParamsE:
	.zero		2944


//--------------------- SYMBOLS --------------------------

	.type		.nv.reservedSmem.offset0,@object
	.size		.nv.reservedSmem.offset0,0x4
	.type		.nv.reservedSmem.cap,@object
	.size		.nv.reservedSmem.cap,0x4
	.type		__assertfail,@function
